//
// Generated by NVIDIA NVVM Compiler
//
// Compiler Build ID: CL-36424714
// Cuda compilation tools, release 13.0, V13.0.88
// Based on NVVM 20.0.0
//

.version 9.0
.target sm_100
.address_size 64

	// .globl	_Z10knn_kernelILi1EEvPKfS1_iiiPiPf

.visible .entry _Z10knn_kernelILi1EEvPKfS1_iiiPiPf(
	.param .u64 .ptr .align 1 _Z10knn_kernelILi1EEvPKfS1_iiiPiPf_param_0,
	.param .u64 .ptr .align 1 _Z10knn_kernelILi1EEvPKfS1_iiiPiPf_param_1,
	.param .u32 _Z10knn_kernelILi1EEvPKfS1_iiiPiPf_param_2,
	.param .u32 _Z10knn_kernelILi1EEvPKfS1_iiiPiPf_param_3,
	.param .u32 _Z10knn_kernelILi1EEvPKfS1_iiiPiPf_param_4,
	.param .u64 .ptr .align 1 _Z10knn_kernelILi1EEvPKfS1_iiiPiPf_param_5,
	.param .u64 .ptr .align 1 _Z10knn_kernelILi1EEvPKfS1_iiiPiPf_param_6
)
{
	.reg .pred 	%p<31>;
	.reg .b32 	%r<92>;
	.reg .b32 	%f<425>;
	.reg .b64 	%rd<71>;

	ld.param.u64 	%rd24, [_Z10knn_kernelILi1EEvPKfS1_iiiPiPf_param_0];
	ld.param.u64 	%rd21, [_Z10knn_kernelILi1EEvPKfS1_iiiPiPf_param_1];
	ld.param.u32 	%r44, [_Z10knn_kernelILi1EEvPKfS1_iiiPiPf_param_2];
	ld.param.u32 	%r45, [_Z10knn_kernelILi1EEvPKfS1_iiiPiPf_param_3];
	ld.param.u32 	%r46, [_Z10knn_kernelILi1EEvPKfS1_iiiPiPf_param_4];
	ld.param.u64 	%rd23, [_Z10knn_kernelILi1EEvPKfS1_iiiPiPf_param_6];
	cvta.to.global.u64 	%rd1, %rd24;
	mov.u32 	%r47, %ctaid.x;
	mov.u32 	%r48, %ntid.x;
	mov.u32 	%r49, %tid.x;
	mad.lo.s32 	%r1, %r47, %r48, %r49;
	setp.ge.s32 	%p1, %r1, %r46;
	@%p1 bra 	$L__BB0_41;
	cvta.to.global.u64 	%rd2, %rd21;
	cvt.s64.s32 	%rd3, %r45;
	mul.wide.s32 	%rd4, %r45, %r1;
	setp.lt.s32 	%p2, %r44, 1;
	mov.b32 	%r91, -1;
	mov.f32 	%f424, 0f7F800000;
	@%p2 bra 	$L__BB0_40;
	shl.b64 	%rd25, %rd4, 2;
	add.s64 	%rd5, %rd2, %rd25;
	setp.lt.s32 	%p3, %r45, 4;
	@%p3 bra 	$L__BB0_25;
	add.s32 	%r2, %r45, -4;
	shr.u32 	%r57, %r2, 2;
	and.b32  	%r58, %r2, -4;
	add.s32 	%r3, %r58, 4;
	add.s32 	%r59, %r57, 1;
	and.b32  	%r4, %r45, 3;
	sub.s32 	%r60, %r45, %r58;
	add.s32 	%r5, %r60, -5;
	and.b32  	%r61, %r2, 12;
	sub.s32 	%r62, %r45, %r61;
	add.s32 	%r63, %r62, 12;
	and.b32  	%r64, %r63, 15;
	add.s32 	%r6, %r64, -1;
	xor.b32  	%r65, %r45, 4;
	and.b32  	%r66, %r2, 4;
	sub.s32 	%r67, %r65, %r66;
	and.b32  	%r68, %r67, 7;
	add.s32 	%r7, %r68, -1;
	and.b32  	%r8, %r59, 3;
	and.b32  	%r9, %r63, 7;
	add.s64 	%rd46, %rd25, %rd2;
	add.s64 	%rd6, %rd46, 32;
	mov.f32 	%f424, 0f7F800000;
	mov.b32 	%r91, -1;
	mov.b32 	%r76, 0;
$L__BB0_4:
	setp.lt.u32 	%p15, %r2, 12;
	cvt.u64.u32 	%rd7, %r76;
	mov.f32 	%f407, 0f00000000;
	mov.b32 	%r85, 0;
	@%p15 bra 	$L__BB0_7;
	shr.u32 	%r71, %r2, 2;
	add.s32 	%r72, %r71, 1;
	and.b32  	%r73, %r72, 2147483644;
	neg.s32 	%r78, %r73;
	mul.lo.s64 	%rd47, %rd3, %rd7;
	shl.b64 	%rd48, %rd47, 2;
	add.s64 	%rd49, %rd1, %rd48;
	add.s64 	%rd69, %rd49, 32;
	mov.f32 	%f407, 0f00000000;
	mov.b32 	%r85, 0;
	mov.u64 	%rd70, %rd6;
$L__BB0_6:
	ld.global.nc.f32 	%f169, [%rd70+-32];
	ld.global.nc.f32 	%f170, [%rd69+-32];
	sub.f32 	%f171, %f169, %f170;
	ld.global.nc.f32 	%f172, [%rd70+-28];
	ld.global.nc.f32 	%f173, [%rd69+-28];
	sub.f32 	%f174, %f172, %f173;
	ld.global.nc.f32 	%f175, [%rd70+-24];
	ld.global.nc.f32 	%f176, [%rd69+-24];
	sub.f32 	%f177, %f175, %f176;
	ld.global.nc.f32 	%f178, [%rd70+-20];
	ld.global.nc.f32 	%f179, [%rd69+-20];
	sub.f32 	%f180, %f178, %f179;
	mul.f32 	%f181, %f174, %f174;
	fma.rn.f32 	%f182, %f171, %f171, %f181;
	fma.rn.f32 	%f183, %f177, %f177, %f182;
	fma.rn.f32 	%f184, %f180, %f180, %f183;
	add.f32 	%f185, %f407, %f184;
	ld.global.nc.f32 	%f186, [%rd70+-16];
	ld.global.nc.f32 	%f187, [%rd69+-16];
	sub.f32 	%f188, %f186, %f187;
	ld.global.nc.f32 	%f189, [%rd70+-12];
	ld.global.nc.f32 	%f190, [%rd69+-12];
	sub.f32 	%f191, %f189, %f190;
	ld.global.nc.f32 	%f192, [%rd70+-8];
	ld.global.nc.f32 	%f193, [%rd69+-8];
	sub.f32 	%f194, %f192, %f193;
	ld.global.nc.f32 	%f195, [%rd70+-4];
	ld.global.nc.f32 	%f196, [%rd69+-4];
	sub.f32 	%f197, %f195, %f196;
	mul.f32 	%f198, %f191, %f191;
	fma.rn.f32 	%f199, %f188, %f188, %f198;
	fma.rn.f32 	%f200, %f194, %f194, %f199;
	fma.rn.f32 	%f201, %f197, %f197, %f200;
	add.f32 	%f202, %f185, %f201;
	ld.global.nc.f32 	%f203, [%rd70];
	ld.global.nc.f32 	%f204, [%rd69];
	sub.f32 	%f205, %f203, %f204;
	ld.global.nc.f32 	%f206, [%rd70+4];
	ld.global.nc.f32 	%f207, [%rd69+4];
	sub.f32 	%f208, %f206, %f207;
	ld.global.nc.f32 	%f209, [%rd70+8];
	ld.global.nc.f32 	%f210, [%rd69+8];
	sub.f32 	%f211, %f209, %f210;
	ld.global.nc.f32 	%f212, [%rd70+12];
	ld.global.nc.f32 	%f213, [%rd69+12];
	sub.f32 	%f214, %f212, %f213;
	mul.f32 	%f215, %f208, %f208;
	fma.rn.f32 	%f216, %f205, %f205, %f215;
	fma.rn.f32 	%f217, %f211, %f211, %f216;
	fma.rn.f32 	%f218, %f214, %f214, %f217;
	add.f32 	%f219, %f202, %f218;
	ld.global.nc.f32 	%f220, [%rd70+16];
	ld.global.nc.f32 	%f221, [%rd69+16];
	sub.f32 	%f222, %f220, %f221;
	ld.global.nc.f32 	%f223, [%rd70+20];
	ld.global.nc.f32 	%f224, [%rd69+20];
	sub.f32 	%f225, %f223, %f224;
	ld.global.nc.f32 	%f226, [%rd70+24];
	ld.global.nc.f32 	%f227, [%rd69+24];
	sub.f32 	%f228, %f226, %f227;
	ld.global.nc.f32 	%f229, [%rd70+28];
	ld.global.nc.f32 	%f230, [%rd69+28];
	sub.f32 	%f231, %f229, %f230;
	mul.f32 	%f232, %f225, %f225;
	fma.rn.f32 	%f233, %f222, %f222, %f232;
	fma.rn.f32 	%f234, %f228, %f228, %f233;
	fma.rn.f32 	%f235, %f231, %f231, %f234;
	add.f32 	%f407, %f219, %f235;
	add.s32 	%r85, %r85, 16;
	add.s32 	%r78, %r78, 4;
	add.s64 	%rd70, %rd70, 64;
	add.s64 	%rd69, %rd69, 64;
	setp.eq.s32 	%p16, %r78, 0;
	@%p16 bra 	$L__BB0_7;
	bra.uni 	$L__BB0_6;
$L__BB0_7:
	mul.lo.s64 	%rd50, %rd7, %rd3;
	shl.b64 	%rd51, %rd50, 2;
	add.s64 	%rd15, %rd1, %rd51;
	setp.eq.s32 	%p17, %r8, 0;
	@%p17 bra 	$L__BB0_11;
	setp.eq.s32 	%p18, %r8, 1;
	mul.wide.u32 	%rd52, %r85, 4;
	add.s64 	%rd16, %rd5, %rd52;
	ld.global.nc.f32 	%f236, [%rd16];
	add.s64 	%rd17, %rd15, %rd52;
	ld.global.nc.f32 	%f237, [%rd17];
	sub.f32 	%f238, %f236, %f237;
	ld.global.nc.f32 	%f239, [%rd16+4];
	ld.global.nc.f32 	%f240, [%rd17+4];
	sub.f32 	%f241, %f239, %f240;
	ld.global.nc.f32 	%f242, [%rd16+8];
	ld.global.nc.f32 	%f243, [%rd17+8];
	sub.f32 	%f244, %f242, %f243;
	ld.global.nc.f32 	%f245, [%rd16+12];
	ld.global.nc.f32 	%f246, [%rd17+12];
	sub.f32 	%f247, %f245, %f246;
	mul.f32 	%f248, %f241, %f241;
	fma.rn.f32 	%f249, %f238, %f238, %f248;
	fma.rn.f32 	%f250, %f244, %f244, %f249;
	fma.rn.f32 	%f251, %f247, %f247, %f250;
	add.f32 	%f407, %f407, %f251;
	@%p18 bra 	$L__BB0_11;
	setp.eq.s32 	%p19, %r8, 2;
	ld.global.nc.f32 	%f252, [%rd16+16];
	ld.global.nc.f32 	%f253, [%rd17+16];
	sub.f32 	%f254, %f252, %f253;
	ld.global.nc.f32 	%f255, [%rd16+20];
	ld.global.nc.f32 	%f256, [%rd17+20];
	sub.f32 	%f257, %f255, %f256;
	ld.global.nc.f32 	%f258, [%rd16+24];
	ld.global.nc.f32 	%f259, [%rd17+24];
	sub.f32 	%f260, %f258, %f259;
	ld.global.nc.f32 	%f261, [%rd16+28];
	ld.global.nc.f32 	%f262, [%rd17+28];
	sub.f32 	%f263, %f261, %f262;
	mul.f32 	%f264, %f257, %f257;
	fma.rn.f32 	%f265, %f254, %f254, %f264;
	fma.rn.f32 	%f266, %f260, %f260, %f265;
	fma.rn.f32 	%f267, %f263, %f263, %f266;
	add.f32 	%f407, %f407, %f267;
	@%p19 bra 	$L__BB0_11;
	ld.global.nc.f32 	%f268, [%rd16+32];
	ld.global.nc.f32 	%f269, [%rd17+32];
	sub.f32 	%f270, %f268, %f269;
	ld.global.nc.f32 	%f271, [%rd16+36];
	ld.global.nc.f32 	%f272, [%rd17+36];
	sub.f32 	%f273, %f271, %f272;
	ld.global.nc.f32 	%f274, [%rd16+40];
	ld.global.nc.f32 	%f275, [%rd17+40];
	sub.f32 	%f276, %f274, %f275;
	ld.global.nc.f32 	%f277, [%rd16+44];
	ld.global.nc.f32 	%f278, [%rd17+44];
	sub.f32 	%f279, %f277, %f278;
	mul.f32 	%f280, %f273, %f273;
	fma.rn.f32 	%f281, %f270, %f270, %f280;
	fma.rn.f32 	%f282, %f276, %f276, %f281;
	fma.rn.f32 	%f283, %f279, %f279, %f282;
	add.f32 	%f407, %f407, %f283;
$L__BB0_11:
	setp.lt.u32 	%p20, %r3, %r45;
	@%p20 bra 	$L__BB0_12;
	bra.uni 	$L__BB0_24;
$L__BB0_12:
	setp.lt.u32 	%p21, %r5, 15;
	mov.u32 	%r82, %r3;
	@%p21 bra 	$L__BB0_15;
	mov.b32 	%r81, 0;
	mov.u32 	%r82, %r3;
$L__BB0_14:
	.pragma "nounroll";
	mul.wide.u32 	%rd53, %r82, 4;
	add.s64 	%rd54, %rd5, %rd53;
	ld.global.nc.f32 	%f285, [%rd54];
	add.s64 	%rd55, %rd15, %rd53;
	ld.global.nc.f32 	%f286, [%rd55];
	sub.f32 	%f287, %f285, %f286;
	fma.rn.f32 	%f288, %f287, %f287, %f407;
	ld.global.nc.f32 	%f289, [%rd54+4];
	ld.global.nc.f32 	%f290, [%rd55+4];
	sub.f32 	%f291, %f289, %f290;
	fma.rn.f32 	%f292, %f291, %f291, %f288;
	ld.global.nc.f32 	%f293, [%rd54+8];
	ld.global.nc.f32 	%f294, [%rd55+8];
	sub.f32 	%f295, %f293, %f294;
	fma.rn.f32 	%f296, %f295, %f295, %f292;
	ld.global.nc.f32 	%f297, [%rd54+12];
	ld.global.nc.f32 	%f298, [%rd55+12];
	sub.f32 	%f299, %f297, %f298;
	fma.rn.f32 	%f300, %f299, %f299, %f296;
	ld.global.nc.f32 	%f301, [%rd54+16];
	ld.global.nc.f32 	%f302, [%rd55+16];
	sub.f32 	%f303, %f301, %f302;
	fma.rn.f32 	%f304, %f303, %f303, %f300;
	ld.global.nc.f32 	%f305, [%rd54+20];
	ld.global.nc.f32 	%f306, [%rd55+20];
	sub.f32 	%f307, %f305, %f306;
	fma.rn.f32 	%f308, %f307, %f307, %f304;
	ld.global.nc.f32 	%f309, [%rd54+24];
	ld.global.nc.f32 	%f310, [%rd55+24];
	sub.f32 	%f311, %f309, %f310;
	fma.rn.f32 	%f312, %f311, %f311, %f308;
	ld.global.nc.f32 	%f313, [%rd54+28];
	ld.global.nc.f32 	%f314, [%rd55+28];
	sub.f32 	%f315, %f313, %f314;
	fma.rn.f32 	%f316, %f315, %f315, %f312;
	ld.global.nc.f32 	%f317, [%rd54+32];
	ld.global.nc.f32 	%f318, [%rd55+32];
	sub.f32 	%f319, %f317, %f318;
	fma.rn.f32 	%f320, %f319, %f319, %f316;
	ld.global.nc.f32 	%f321, [%rd54+36];
	ld.global.nc.f32 	%f322, [%rd55+36];
	sub.f32 	%f323, %f321, %f322;
	fma.rn.f32 	%f324, %f323, %f323, %f320;
	ld.global.nc.f32 	%f325, [%rd54+40];
	ld.global.nc.f32 	%f326, [%rd55+40];
	sub.f32 	%f327, %f325, %f326;
	fma.rn.f32 	%f328, %f327, %f327, %f324;
	ld.global.nc.f32 	%f329, [%rd54+44];
	ld.global.nc.f32 	%f330, [%rd55+44];
	sub.f32 	%f331, %f329, %f330;
	fma.rn.f32 	%f332, %f331, %f331, %f328;
	ld.global.nc.f32 	%f333, [%rd54+48];
	ld.global.nc.f32 	%f334, [%rd55+48];
	sub.f32 	%f335, %f333, %f334;
	fma.rn.f32 	%f336, %f335, %f335, %f332;
	ld.global.nc.f32 	%f337, [%rd54+52];
	ld.global.nc.f32 	%f338, [%rd55+52];
	sub.f32 	%f339, %f337, %f338;
	fma.rn.f32 	%f340, %f339, %f339, %f336;
	ld.global.nc.f32 	%f341, [%rd54+56];
	ld.global.nc.f32 	%f342, [%rd55+56];
	sub.f32 	%f343, %f341, %f342;
	fma.rn.f32 	%f344, %f343, %f343, %f340;
	ld.global.nc.f32 	%f345, [%rd54+60];
	ld.global.nc.f32 	%f346, [%rd55+60];
	sub.f32 	%f347, %f345, %f346;
	fma.rn.f32 	%f407, %f347, %f347, %f344;
	add.s32 	%r82, %r82, 16;
	add.s32 	%r81, %r81, 16;
	setp.eq.s32 	%p22, %r81, 0;
	@%p22 bra 	$L__BB0_15;
	bra.uni 	$L__BB0_14;
$L__BB0_15:
	setp.eq.s32 	%p23, %r4, 0;
	@%p23 bra 	$L__BB0_24;
	setp.lt.u32 	%p24, %r6, 7;
	@%p24 bra 	$L__BB0_18;
	mul.wide.u32 	%rd56, %r82, 4;
	add.s64 	%rd57, %rd5, %rd56;
	ld.global.nc.f32 	%f349, [%rd57];
	add.s64 	%rd58, %rd15, %rd56;
	ld.global.nc.f32 	%f350, [%rd58];
	sub.f32 	%f351, %f349, %f350;
	fma.rn.f32 	%f352, %f351, %f351, %f407;
	ld.global.nc.f32 	%f353, [%rd57+4];
	ld.global.nc.f32 	%f354, [%rd58+4];
	sub.f32 	%f355, %f353, %f354;
	fma.rn.f32 	%f356, %f355, %f355, %f352;
	ld.global.nc.f32 	%f357, [%rd57+8];
	ld.global.nc.f32 	%f358, [%rd58+8];
	sub.f32 	%f359, %f357, %f358;
	fma.rn.f32 	%f360, %f359, %f359, %f356;
	ld.global.nc.f32 	%f361, [%rd57+12];
	ld.global.nc.f32 	%f362, [%rd58+12];
	sub.f32 	%f363, %f361, %f362;
	fma.rn.f32 	%f364, %f363, %f363, %f360;
	ld.global.nc.f32 	%f365, [%rd57+16];
	ld.global.nc.f32 	%f366, [%rd58+16];
	sub.f32 	%f367, %f365, %f366;
	fma.rn.f32 	%f368, %f367, %f367, %f364;
	ld.global.nc.f32 	%f369, [%rd57+20];
	ld.global.nc.f32 	%f370, [%rd58+20];
	sub.f32 	%f371, %f369, %f370;
	fma.rn.f32 	%f372, %f371, %f371, %f368;
	ld.global.nc.f32 	%f373, [%rd57+24];
	ld.global.nc.f32 	%f374, [%rd58+24];
	sub.f32 	%f375, %f373, %f374;
	fma.rn.f32 	%f376, %f375, %f375, %f372;
	ld.global.nc.f32 	%f377, [%rd57+28];
	ld.global.nc.f32 	%f378, [%rd58+28];
	sub.f32 	%f379, %f377, %f378;
	fma.rn.f32 	%f407, %f379, %f379, %f376;
	add.s32 	%r82, %r82, 8;
$L__BB0_18:
	setp.eq.s32 	%p25, %r9, 0;
	@%p25 bra 	$L__BB0_24;
	setp.lt.u32 	%p26, %r7, 3;
	@%p26 bra 	$L__BB0_21;
	mul.wide.u32 	%rd59, %r82, 4;
	add.s64 	%rd60, %rd5, %rd59;
	ld.global.nc.f32 	%f380, [%rd60];
	add.s64 	%rd61, %rd15, %rd59;
	ld.global.nc.f32 	%f381, [%rd61];
	sub.f32 	%f382, %f380, %f381;
	fma.rn.f32 	%f383, %f382, %f382, %f407;
	ld.global.nc.f32 	%f384, [%rd60+4];
	ld.global.nc.f32 	%f385, [%rd61+4];
	sub.f32 	%f386, %f384, %f385;
	fma.rn.f32 	%f387, %f386, %f386, %f383;
	ld.global.nc.f32 	%f388, [%rd60+8];
	ld.global.nc.f32 	%f389, [%rd61+8];
	sub.f32 	%f390, %f388, %f389;
	fma.rn.f32 	%f391, %f390, %f390, %f387;
	ld.global.nc.f32 	%f392, [%rd60+12];
	ld.global.nc.f32 	%f393, [%rd61+12];
	sub.f32 	%f394, %f392, %f393;
	fma.rn.f32 	%f407, %f394, %f394, %f391;
	add.s32 	%r82, %r82, 4;
$L__BB0_21:
	setp.eq.s32 	%p27, %r4, 1;
	mul.wide.u32 	%rd62, %r82, 4;
	add.s64 	%rd13, %rd5, %rd62;
	ld.global.nc.f32 	%f395, [%rd13];
	add.s64 	%rd14, %rd15, %rd62;
	ld.global.nc.f32 	%f396, [%rd14];
	sub.f32 	%f397, %f395, %f396;
	fma.rn.f32 	%f407, %f397, %f397, %f407;
	@%p27 bra 	$L__BB0_24;
	setp.eq.s32 	%p28, %r4, 2;
	ld.global.nc.f32 	%f398, [%rd13+4];
	ld.global.nc.f32 	%f399, [%rd14+4];
	sub.f32 	%f400, %f398, %f399;
	fma.rn.f32 	%f407, %f400, %f400, %f407;
	@%p28 bra 	$L__BB0_24;
	ld.global.nc.f32 	%f401, [%rd13+8];
	ld.global.nc.f32 	%f402, [%rd14+8];
	sub.f32 	%f403, %f401, %f402;
	fma.rn.f32 	%f407, %f403, %f403, %f407;
$L__BB0_24:
	cvt.u32.u64 	%r75, %rd7;
	setp.ltu.f32 	%p29, %f407, %f424;
	selp.f32 	%f424, %f407, %f424, %p29;
	selp.b32 	%r91, %r75, %r91, %p29;
	add.s32 	%r76, %r75, 1;
	setp.eq.s32 	%p30, %r76, %r44;
	@%p30 bra 	$L__BB0_40;
	bra.uni 	$L__BB0_4;
$L__BB0_25:
	and.b32  	%r29, %r45, 15;
	add.s32 	%r30, %r29, -1;
	and.b32  	%r31, %r45, 7;
	add.s32 	%r32, %r31, -1;
	and.b32  	%r33, %r45, 3;
	mov.f32 	%f424, 0f7F800000;
	mov.b32 	%r91, -1;
	mov.b32 	%r86, 0;
$L__BB0_26:
	setp.lt.s32 	%p4, %r45, 1;
	cvt.u64.u32 	%rd26, %r86;
	mul.lo.s64 	%rd18, %rd26, %rd3;
	mov.f32 	%f423, 0f00000000;
	@%p4 bra 	$L__BB0_39;
	setp.lt.u32 	%p5, %r45, 16;
	mov.f32 	%f423, 0f00000000;
	mov.b32 	%r89, 0;
	@%p5 bra 	$L__BB0_29;
	ld.global.nc.f32 	%f45, [%rd5];
	shl.b64 	%rd27, %rd18, 2;
	add.s64 	%rd28, %rd1, %rd27;
	ld.global.nc.f32 	%f46, [%rd28];
	sub.f32 	%f47, %f45, %f46;
	fma.rn.f32 	%f48, %f47, %f47, 0f00000000;
	ld.global.nc.f32 	%f49, [%rd5+4];
	ld.global.nc.f32 	%f50, [%rd28+4];
	sub.f32 	%f51, %f49, %f50;
	fma.rn.f32 	%f52, %f51, %f51, %f48;
	ld.global.nc.f32 	%f53, [%rd5+8];
	ld.global.nc.f32 	%f54, [%rd28+8];
	sub.f32 	%f55, %f53, %f54;
	fma.rn.f32 	%f56, %f55, %f55, %f52;
	ld.global.nc.f32 	%f57, [%rd5+12];
	ld.global.nc.f32 	%f58, [%rd28+12];
	sub.f32 	%f59, %f57, %f58;
	fma.rn.f32 	%f60, %f59, %f59, %f56;
	ld.global.nc.f32 	%f61, [%rd5+16];
	ld.global.nc.f32 	%f62, [%rd28+16];
	sub.f32 	%f63, %f61, %f62;
	fma.rn.f32 	%f64, %f63, %f63, %f60;
	ld.global.nc.f32 	%f65, [%rd5+20];
	ld.global.nc.f32 	%f66, [%rd28+20];
	sub.f32 	%f67, %f65, %f66;
	fma.rn.f32 	%f68, %f67, %f67, %f64;
	ld.global.nc.f32 	%f69, [%rd5+24];
	ld.global.nc.f32 	%f70, [%rd28+24];
	sub.f32 	%f71, %f69, %f70;
	fma.rn.f32 	%f72, %f71, %f71, %f68;
	ld.global.nc.f32 	%f73, [%rd5+28];
	ld.global.nc.f32 	%f74, [%rd28+28];
	sub.f32 	%f75, %f73, %f74;
	fma.rn.f32 	%f76, %f75, %f75, %f72;
	ld.global.nc.f32 	%f77, [%rd5+32];
	ld.global.nc.f32 	%f78, [%rd28+32];
	sub.f32 	%f79, %f77, %f78;
	fma.rn.f32 	%f80, %f79, %f79, %f76;
	ld.global.nc.f32 	%f81, [%rd5+36];
	ld.global.nc.f32 	%f82, [%rd28+36];
	sub.f32 	%f83, %f81, %f82;
	fma.rn.f32 	%f84, %f83, %f83, %f80;
	ld.global.nc.f32 	%f85, [%rd5+40];
	ld.global.nc.f32 	%f86, [%rd28+40];
	sub.f32 	%f87, %f85, %f86;
	fma.rn.f32 	%f88, %f87, %f87, %f84;
	ld.global.nc.f32 	%f89, [%rd5+44];
	ld.global.nc.f32 	%f90, [%rd28+44];
	sub.f32 	%f91, %f89, %f90;
	fma.rn.f32 	%f92, %f91, %f91, %f88;
	ld.global.nc.f32 	%f93, [%rd5+48];
	ld.global.nc.f32 	%f94, [%rd28+48];
	sub.f32 	%f95, %f93, %f94;
	fma.rn.f32 	%f96, %f95, %f95, %f92;
	ld.global.nc.f32 	%f97, [%rd5+52];
	ld.global.nc.f32 	%f98, [%rd28+52];
	sub.f32 	%f99, %f97, %f98;
	fma.rn.f32 	%f100, %f99, %f99, %f96;
	ld.global.nc.f32 	%f101, [%rd5+56];
	ld.global.nc.f32 	%f102, [%rd28+56];
	sub.f32 	%f103, %f101, %f102;
	fma.rn.f32 	%f104, %f103, %f103, %f100;
	ld.global.nc.f32 	%f105, [%rd5+60];
	ld.global.nc.f32 	%f106, [%rd28+60];
	sub.f32 	%f107, %f105, %f106;
	fma.rn.f32 	%f423, %f107, %f107, %f104;
	mov.b32 	%r89, 16;
$L__BB0_29:
	setp.eq.s32 	%p6, %r29, 0;
	@%p6 bra 	$L__BB0_39;
	setp.lt.u32 	%p7, %r30, 7;
	@%p7 bra 	$L__BB0_32;
	cvt.u64.u32 	%rd29, %r89;
	mul.wide.u32 	%rd30, %r89, 4;
	add.s64 	%rd31, %rd5, %rd30;
	ld.global.nc.f32 	%f109, [%rd31];
	add.s64 	%rd32, %rd18, %rd29;
	shl.b64 	%rd33, %rd32, 2;
	add.s64 	%rd34, %rd1, %rd33;
	ld.global.nc.f32 	%f110, [%rd34];
	sub.f32 	%f111, %f109, %f110;
	fma.rn.f32 	%f112, %f111, %f111, %f423;
	ld.global.nc.f32 	%f113, [%rd31+4];
	ld.global.nc.f32 	%f114, [%rd34+4];
	sub.f32 	%f115, %f113, %f114;
	fma.rn.f32 	%f116, %f115, %f115, %f112;
	ld.global.nc.f32 	%f117, [%rd31+8];
	ld.global.nc.f32 	%f118, [%rd34+8];
	sub.f32 	%f119, %f117, %f118;
	fma.rn.f32 	%f120, %f119, %f119, %f116;
	ld.global.nc.f32 	%f121, [%rd31+12];
	ld.global.nc.f32 	%f122, [%rd34+12];
	sub.f32 	%f123, %f121, %f122;
	fma.rn.f32 	%f124, %f123, %f123, %f120;
	ld.global.nc.f32 	%f125, [%rd31+16];
	ld.global.nc.f32 	%f126, [%rd34+16];
	sub.f32 	%f127, %f125, %f126;
	fma.rn.f32 	%f128, %f127, %f127, %f124;
	ld.global.nc.f32 	%f129, [%rd31+20];
	ld.global.nc.f32 	%f130, [%rd34+20];
	sub.f32 	%f131, %f129, %f130;
	fma.rn.f32 	%f132, %f131, %f131, %f128;
	ld.global.nc.f32 	%f133, [%rd31+24];
	ld.global.nc.f32 	%f134, [%rd34+24];
	sub.f32 	%f135, %f133, %f134;
	fma.rn.f32 	%f136, %f135, %f135, %f132;
	ld.global.nc.f32 	%f137, [%rd31+28];
	ld.global.nc.f32 	%f138, [%rd34+28];
	sub.f32 	%f139, %f137, %f138;
	fma.rn.f32 	%f423, %f139, %f139, %f136;
	add.s32 	%r89, %r89, 8;
$L__BB0_32:
	setp.eq.s32 	%p8, %r31, 0;
	@%p8 bra 	$L__BB0_39;
	setp.lt.u32 	%p9, %r32, 3;
	@%p9 bra 	$L__BB0_35;
	cvt.u64.u32 	%rd35, %r89;
	mul.wide.u32 	%rd36, %r89, 4;
	add.s64 	%rd37, %rd5, %rd36;
	ld.global.nc.f32 	%f141, [%rd37];
	add.s64 	%rd38, %rd18, %rd35;
	shl.b64 	%rd39, %rd38, 2;
	add.s64 	%rd40, %rd1, %rd39;
	ld.global.nc.f32 	%f142, [%rd40];
	sub.f32 	%f143, %f141, %f142;
	fma.rn.f32 	%f144, %f143, %f143, %f423;
	ld.global.nc.f32 	%f145, [%rd37+4];
	ld.global.nc.f32 	%f146, [%rd40+4];
	sub.f32 	%f147, %f145, %f146;
	fma.rn.f32 	%f148, %f147, %f147, %f144;
	ld.global.nc.f32 	%f149, [%rd37+8];
	ld.global.nc.f32 	%f150, [%rd40+8];
	sub.f32 	%f151, %f149, %f150;
	fma.rn.f32 	%f152, %f151, %f151, %f148;
	ld.global.nc.f32 	%f153, [%rd37+12];
	ld.global.nc.f32 	%f154, [%rd40+12];
	sub.f32 	%f155, %f153, %f154;
	fma.rn.f32 	%f423, %f155, %f155, %f152;
	add.s32 	%r89, %r89, 4;
$L__BB0_35:
	setp.eq.s32 	%p10, %r33, 0;
	@%p10 bra 	$L__BB0_39;
	setp.eq.s32 	%p11, %r33, 1;
	cvt.u64.u32 	%rd41, %r89;
	mul.wide.u32 	%rd42, %r89, 4;
	add.s64 	%rd19, %rd5, %rd42;
	ld.global.nc.f32 	%f156, [%rd19];
	add.s64 	%rd43, %rd18, %rd41;
	shl.b64 	%rd44, %rd43, 2;
	add.s64 	%rd20, %rd1, %rd44;
	ld.global.nc.f32 	%f157, [%rd20];
	sub.f32 	%f158, %f156, %f157;
	fma.rn.f32 	%f423, %f158, %f158, %f423;
	@%p11 bra 	$L__BB0_39;
	setp.eq.s32 	%p12, %r33, 2;
	ld.global.nc.f32 	%f159, [%rd19+4];
	ld.global.nc.f32 	%f160, [%rd20+4];
	sub.f32 	%f161, %f159, %f160;
	fma.rn.f32 	%f423, %f161, %f161, %f423;
	@%p12 bra 	$L__BB0_39;
	ld.global.nc.f32 	%f162, [%rd19+8];
	ld.global.nc.f32 	%f163, [%rd20+8];
	sub.f32 	%f164, %f162, %f163;
	fma.rn.f32 	%f423, %f164, %f164, %f423;
$L__BB0_39:
	setp.ltu.f32 	%p13, %f423, %f424;
	selp.f32 	%f424, %f423, %f424, %p13;
	selp.b32 	%r91, %r86, %r91, %p13;
	add.s32 	%r86, %r86, 1;
	setp.ne.s32 	%p14, %r86, %r44;
	@%p14 bra 	$L__BB0_26;
$L__BB0_40:
	ld.param.u64 	%rd68, [_Z10knn_kernelILi1EEvPKfS1_iiiPiPf_param_5];
	cvta.to.global.u64 	%rd63, %rd68;
	mul.wide.s32 	%rd64, %r1, 4;
	add.s64 	%rd65, %rd63, %rd64;
	st.global.u32 	[%rd65], %r91;
	cvta.to.global.u64 	%rd66, %rd23;
	add.s64 	%rd67, %rd66, %rd64;
	st.global.f32 	[%rd67], %f424;
$L__BB0_41:
	ret;

}
	// .globl	_Z10knn_kernelILi5EEvPKfS1_iiiPiPf
.visible .entry _Z10knn_kernelILi5EEvPKfS1_iiiPiPf(
	.param .u64 .ptr .align 1 _Z10knn_kernelILi5EEvPKfS1_iiiPiPf_param_0,
	.param .u64 .ptr .align 1 _Z10knn_kernelILi5EEvPKfS1_iiiPiPf_param_1,
	.param .u32 _Z10knn_kernelILi5EEvPKfS1_iiiPiPf_param_2,
	.param .u32 _Z10knn_kernelILi5EEvPKfS1_iiiPiPf_param_3,
	.param .u32 _Z10knn_kernelILi5EEvPKfS1_iiiPiPf_param_4,
	.param .u64 .ptr .align 1 _Z10knn_kernelILi5EEvPKfS1_iiiPiPf_param_5,
	.param .u64 .ptr .align 1 _Z10knn_kernelILi5EEvPKfS1_iiiPiPf_param_6
)
{
	.local .align 4 .b8 	__local_depot1[40];
	.reg .b64 	%SP;
	.reg .b64 	%SPL;
	.reg .pred 	%p<39>;
	.reg .b32 	%r<96>;
	.reg .b32 	%f<429>;
	.reg .b64 	%rd<96>;

	mov.u64 	%SPL, __local_depot1;
	ld.param.u64 	%rd28, [_Z10knn_kernelILi5EEvPKfS1_iiiPiPf_param_0];
	ld.param.u64 	%rd25, [_Z10knn_kernelILi5EEvPKfS1_iiiPiPf_param_1];
	ld.param.u32 	%r39, [_Z10knn_kernelILi5EEvPKfS1_iiiPiPf_param_2];
	ld.param.u32 	%r40, [_Z10knn_kernelILi5EEvPKfS1_iiiPiPf_param_3];
	ld.param.u32 	%r41, [_Z10knn_kernelILi5EEvPKfS1_iiiPiPf_param_4];
	ld.param.u64 	%rd27, [_Z10knn_kernelILi5EEvPKfS1_iiiPiPf_param_6];
	cvta.to.global.u64 	%rd1, %rd28;
	add.u64 	%rd2, %SPL, 0;
	add.u64 	%rd3, %SPL, 20;
	mov.u32 	%r42, %ctaid.x;
	mov.u32 	%r43, %ntid.x;
	mov.u32 	%r44, %tid.x;
	mad.lo.s32 	%r1, %r42, %r43, %r44;
	setp.ge.s32 	%p1, %r1, %r41;
	@%p1 bra 	$L__BB1_55;
	cvta.to.global.u64 	%rd4, %rd25;
	mov.b32 	%r45, 2139095040;
	st.local.u32 	[%rd2], %r45;
	mov.b32 	%r46, -1;
	st.local.u32 	[%rd3], %r46;
	st.local.u32 	[%rd2+4], %r45;
	st.local.u32 	[%rd3+4], %r46;
	st.local.u32 	[%rd2+8], %r45;
	st.local.u32 	[%rd3+8], %r46;
	st.local.u32 	[%rd2+12], %r45;
	st.local.u32 	[%rd3+12], %r46;
	st.local.u32 	[%rd2+16], %r45;
	st.local.u32 	[%rd3+16], %r46;
	cvt.s64.s32 	%rd5, %r40;
	mul.wide.s32 	%rd6, %r40, %r1;
	setp.lt.s32 	%p2, %r39, 1;
	@%p2 bra 	$L__BB1_54;
	shl.b64 	%rd31, %rd6, 2;
	add.s64 	%rd7, %rd4, %rd31;
	setp.lt.s32 	%p3, %r40, 4;
	@%p3 bra 	$L__BB1_32;
	add.s32 	%r2, %r40, -4;
	shr.u32 	%r55, %r2, 2;
	and.b32  	%r56, %r2, -4;
	add.s32 	%r3, %r56, 4;
	add.s32 	%r57, %r55, 1;
	and.b32  	%r4, %r40, 3;
	sub.s32 	%r58, %r40, %r56;
	add.s32 	%r5, %r58, -5;
	and.b32  	%r59, %r2, 12;
	sub.s32 	%r60, %r40, %r59;
	add.s32 	%r61, %r60, 12;
	and.b32  	%r62, %r61, 15;
	add.s32 	%r6, %r62, -1;
	xor.b32  	%r63, %r40, 4;
	and.b32  	%r64, %r2, 4;
	sub.s32 	%r65, %r63, %r64;
	and.b32  	%r66, %r65, 7;
	add.s32 	%r7, %r66, -1;
	and.b32  	%r8, %r57, 3;
	and.b32  	%r9, %r61, 7;
	add.s64 	%rd60, %rd31, %rd4;
	add.s64 	%rd8, %rd60, 32;
	mov.b32 	%r83, 0;
$L__BB1_4:
	setp.lt.u32 	%p19, %r2, 12;
	cvt.u64.u32 	%rd9, %r83;
	mov.f32 	%f413, 0f00000000;
	mov.b32 	%r91, 0;
	@%p19 bra 	$L__BB1_7;
	shr.u32 	%r69, %r2, 2;
	add.s32 	%r70, %r69, 1;
	and.b32  	%r71, %r70, 2147483644;
	neg.s32 	%r84, %r71;
	mul.lo.s64 	%rd61, %rd5, %rd9;
	shl.b64 	%rd62, %rd61, 2;
	add.s64 	%rd63, %rd1, %rd62;
	add.s64 	%rd92, %rd63, 32;
	mov.f32 	%f413, 0f00000000;
	mov.b32 	%r91, 0;
	mov.u64 	%rd93, %rd8;
$L__BB1_6:
	ld.global.nc.f32 	%f170, [%rd93+-32];
	ld.global.nc.f32 	%f171, [%rd92+-32];
	sub.f32 	%f172, %f170, %f171;
	ld.global.nc.f32 	%f173, [%rd93+-28];
	ld.global.nc.f32 	%f174, [%rd92+-28];
	sub.f32 	%f175, %f173, %f174;
	ld.global.nc.f32 	%f176, [%rd93+-24];
	ld.global.nc.f32 	%f177, [%rd92+-24];
	sub.f32 	%f178, %f176, %f177;
	ld.global.nc.f32 	%f179, [%rd93+-20];
	ld.global.nc.f32 	%f180, [%rd92+-20];
	sub.f32 	%f181, %f179, %f180;
	mul.f32 	%f182, %f175, %f175;
	fma.rn.f32 	%f183, %f172, %f172, %f182;
	fma.rn.f32 	%f184, %f178, %f178, %f183;
	fma.rn.f32 	%f185, %f181, %f181, %f184;
	add.f32 	%f186, %f413, %f185;
	ld.global.nc.f32 	%f187, [%rd93+-16];
	ld.global.nc.f32 	%f188, [%rd92+-16];
	sub.f32 	%f189, %f187, %f188;
	ld.global.nc.f32 	%f190, [%rd93+-12];
	ld.global.nc.f32 	%f191, [%rd92+-12];
	sub.f32 	%f192, %f190, %f191;
	ld.global.nc.f32 	%f193, [%rd93+-8];
	ld.global.nc.f32 	%f194, [%rd92+-8];
	sub.f32 	%f195, %f193, %f194;
	ld.global.nc.f32 	%f196, [%rd93+-4];
	ld.global.nc.f32 	%f197, [%rd92+-4];
	sub.f32 	%f198, %f196, %f197;
	mul.f32 	%f199, %f192, %f192;
	fma.rn.f32 	%f200, %f189, %f189, %f199;
	fma.rn.f32 	%f201, %f195, %f195, %f200;
	fma.rn.f32 	%f202, %f198, %f198, %f201;
	add.f32 	%f203, %f186, %f202;
	ld.global.nc.f32 	%f204, [%rd93];
	ld.global.nc.f32 	%f205, [%rd92];
	sub.f32 	%f206, %f204, %f205;
	ld.global.nc.f32 	%f207, [%rd93+4];
	ld.global.nc.f32 	%f208, [%rd92+4];
	sub.f32 	%f209, %f207, %f208;
	ld.global.nc.f32 	%f210, [%rd93+8];
	ld.global.nc.f32 	%f211, [%rd92+8];
	sub.f32 	%f212, %f210, %f211;
	ld.global.nc.f32 	%f213, [%rd93+12];
	ld.global.nc.f32 	%f214, [%rd92+12];
	sub.f32 	%f215, %f213, %f214;
	mul.f32 	%f216, %f209, %f209;
	fma.rn.f32 	%f217, %f206, %f206, %f216;
	fma.rn.f32 	%f218, %f212, %f212, %f217;
	fma.rn.f32 	%f219, %f215, %f215, %f218;
	add.f32 	%f220, %f203, %f219;
	ld.global.nc.f32 	%f221, [%rd93+16];
	ld.global.nc.f32 	%f222, [%rd92+16];
	sub.f32 	%f223, %f221, %f222;
	ld.global.nc.f32 	%f224, [%rd93+20];
	ld.global.nc.f32 	%f225, [%rd92+20];
	sub.f32 	%f226, %f224, %f225;
	ld.global.nc.f32 	%f227, [%rd93+24];
	ld.global.nc.f32 	%f228, [%rd92+24];
	sub.f32 	%f229, %f227, %f228;
	ld.global.nc.f32 	%f230, [%rd93+28];
	ld.global.nc.f32 	%f231, [%rd92+28];
	sub.f32 	%f232, %f230, %f231;
	mul.f32 	%f233, %f226, %f226;
	fma.rn.f32 	%f234, %f223, %f223, %f233;
	fma.rn.f32 	%f235, %f229, %f229, %f234;
	fma.rn.f32 	%f236, %f232, %f232, %f235;
	add.f32 	%f413, %f220, %f236;
	add.s32 	%r91, %r91, 16;
	add.s32 	%r84, %r84, 4;
	add.s64 	%rd93, %rd93, 64;
	add.s64 	%rd92, %rd92, 64;
	setp.eq.s32 	%p20, %r84, 0;
	@%p20 bra 	$L__BB1_7;
	bra.uni 	$L__BB1_6;
$L__BB1_7:
	cvt.u64.u32 	%rd64, %r83;
	mul.lo.s64 	%rd65, %rd64, %rd5;
	shl.b64 	%rd66, %rd65, 2;
	add.s64 	%rd18, %rd1, %rd66;
	setp.eq.s32 	%p21, %r8, 0;
	@%p21 bra 	$L__BB1_11;
	setp.eq.s32 	%p22, %r8, 1;
	mul.wide.u32 	%rd67, %r91, 4;
	add.s64 	%rd19, %rd7, %rd67;
	ld.global.nc.f32 	%f237, [%rd19];
	add.s64 	%rd20, %rd18, %rd67;
	ld.global.nc.f32 	%f238, [%rd20];
	sub.f32 	%f239, %f237, %f238;
	ld.global.nc.f32 	%f240, [%rd19+4];
	ld.global.nc.f32 	%f241, [%rd20+4];
	sub.f32 	%f242, %f240, %f241;
	ld.global.nc.f32 	%f243, [%rd19+8];
	ld.global.nc.f32 	%f244, [%rd20+8];
	sub.f32 	%f245, %f243, %f244;
	ld.global.nc.f32 	%f246, [%rd19+12];
	ld.global.nc.f32 	%f247, [%rd20+12];
	sub.f32 	%f248, %f246, %f247;
	mul.f32 	%f249, %f242, %f242;
	fma.rn.f32 	%f250, %f239, %f239, %f249;
	fma.rn.f32 	%f251, %f245, %f245, %f250;
	fma.rn.f32 	%f252, %f248, %f248, %f251;
	add.f32 	%f413, %f413, %f252;
	@%p22 bra 	$L__BB1_11;
	setp.eq.s32 	%p23, %r8, 2;
	ld.global.nc.f32 	%f253, [%rd19+16];
	ld.global.nc.f32 	%f254, [%rd20+16];
	sub.f32 	%f255, %f253, %f254;
	ld.global.nc.f32 	%f256, [%rd19+20];
	ld.global.nc.f32 	%f257, [%rd20+20];
	sub.f32 	%f258, %f256, %f257;
	ld.global.nc.f32 	%f259, [%rd19+24];
	ld.global.nc.f32 	%f260, [%rd20+24];
	sub.f32 	%f261, %f259, %f260;
	ld.global.nc.f32 	%f262, [%rd19+28];
	ld.global.nc.f32 	%f263, [%rd20+28];
	sub.f32 	%f264, %f262, %f263;
	mul.f32 	%f265, %f258, %f258;
	fma.rn.f32 	%f266, %f255, %f255, %f265;
	fma.rn.f32 	%f267, %f261, %f261, %f266;
	fma.rn.f32 	%f268, %f264, %f264, %f267;
	add.f32 	%f413, %f413, %f268;
	@%p23 bra 	$L__BB1_11;
	ld.global.nc.f32 	%f269, [%rd19+32];
	ld.global.nc.f32 	%f270, [%rd20+32];
	sub.f32 	%f271, %f269, %f270;
	ld.global.nc.f32 	%f272, [%rd19+36];
	ld.global.nc.f32 	%f273, [%rd20+36];
	sub.f32 	%f274, %f272, %f273;
	ld.global.nc.f32 	%f275, [%rd19+40];
	ld.global.nc.f32 	%f276, [%rd20+40];
	sub.f32 	%f277, %f275, %f276;
	ld.global.nc.f32 	%f278, [%rd19+44];
	ld.global.nc.f32 	%f279, [%rd20+44];
	sub.f32 	%f280, %f278, %f279;
	mul.f32 	%f281, %f274, %f274;
	fma.rn.f32 	%f282, %f271, %f271, %f281;
	fma.rn.f32 	%f283, %f277, %f277, %f282;
	fma.rn.f32 	%f284, %f280, %f280, %f283;
	add.f32 	%f413, %f413, %f284;
$L__BB1_11:
	setp.lt.u32 	%p24, %r3, %r40;
	@%p24 bra 	$L__BB1_12;
	bra.uni 	$L__BB1_30;
$L__BB1_12:
	setp.lt.u32 	%p25, %r5, 15;
	mov.u32 	%r88, %r3;
	@%p25 bra 	$L__BB1_21;
	mov.b32 	%r87, 0;
	mov.u32 	%r88, %r3;
	bra.uni 	$L__BB1_20;
$L__BB1_14:
	st.local.f32 	[%rd2], %f9;
	ld.local.u32 	%r73, [%rd3+4];
	st.local.u32 	[%rd3], %r73;
	ld.local.f32 	%f6, [%rd2+8];
	setp.leu.f32 	%p35, %f6, %f413;
	mov.b64 	%rd94, 1;
	@%p35 bra 	$L__BB1_18;
	st.local.f32 	[%rd2+4], %f6;
	ld.local.u32 	%r74, [%rd3+8];
	st.local.u32 	[%rd3+4], %r74;
	ld.local.f32 	%f7, [%rd2+12];
	setp.leu.f32 	%p36, %f7, %f413;
	mov.b64 	%rd94, 2;
	@%p36 bra 	$L__BB1_18;
	st.local.f32 	[%rd2+8], %f7;
	ld.local.u32 	%r75, [%rd3+12];
	st.local.u32 	[%rd3+8], %r75;
	ld.local.f32 	%f8, [%rd2+16];
	setp.leu.f32 	%p37, %f8, %f413;
	mov.b64 	%rd94, 3;
	@%p37 bra 	$L__BB1_18;
	st.local.f32 	[%rd2+12], %f8;
	ld.local.u32 	%r76, [%rd3+16];
	st.local.u32 	[%rd3+12], %r76;
	mov.b64 	%rd94, 4;
$L__BB1_18:
	shl.b64 	%rd83, %rd94, 2;
	add.s64 	%rd84, %rd2, %rd83;
	st.local.f32 	[%rd84], %f413;
	add.s64 	%rd85, %rd3, %rd83;
	st.local.u32 	[%rd85], %r83;
$L__BB1_19:
	add.s32 	%r83, %r83, 1;
	setp.eq.s32 	%p38, %r83, %r39;
	@%p38 bra 	$L__BB1_54;
	bra.uni 	$L__BB1_4;
$L__BB1_20:
	.pragma "nounroll";
	mul.wide.u32 	%rd68, %r88, 4;
	add.s64 	%rd69, %rd7, %rd68;
	ld.global.nc.f32 	%f286, [%rd69];
	add.s64 	%rd70, %rd18, %rd68;
	ld.global.nc.f32 	%f287, [%rd70];
	sub.f32 	%f288, %f286, %f287;
	fma.rn.f32 	%f289, %f288, %f288, %f413;
	ld.global.nc.f32 	%f290, [%rd69+4];
	ld.global.nc.f32 	%f291, [%rd70+4];
	sub.f32 	%f292, %f290, %f291;
	fma.rn.f32 	%f293, %f292, %f292, %f289;
	ld.global.nc.f32 	%f294, [%rd69+8];
	ld.global.nc.f32 	%f295, [%rd70+8];
	sub.f32 	%f296, %f294, %f295;
	fma.rn.f32 	%f297, %f296, %f296, %f293;
	ld.global.nc.f32 	%f298, [%rd69+12];
	ld.global.nc.f32 	%f299, [%rd70+12];
	sub.f32 	%f300, %f298, %f299;
	fma.rn.f32 	%f301, %f300, %f300, %f297;
	ld.global.nc.f32 	%f302, [%rd69+16];
	ld.global.nc.f32 	%f303, [%rd70+16];
	sub.f32 	%f304, %f302, %f303;
	fma.rn.f32 	%f305, %f304, %f304, %f301;
	ld.global.nc.f32 	%f306, [%rd69+20];
	ld.global.nc.f32 	%f307, [%rd70+20];
	sub.f32 	%f308, %f306, %f307;
	fma.rn.f32 	%f309, %f308, %f308, %f305;
	ld.global.nc.f32 	%f310, [%rd69+24];
	ld.global.nc.f32 	%f311, [%rd70+24];
	sub.f32 	%f312, %f310, %f311;
	fma.rn.f32 	%f313, %f312, %f312, %f309;
	ld.global.nc.f32 	%f314, [%rd69+28];
	ld.global.nc.f32 	%f315, [%rd70+28];
	sub.f32 	%f316, %f314, %f315;
	fma.rn.f32 	%f317, %f316, %f316, %f313;
	ld.global.nc.f32 	%f318, [%rd69+32];
	ld.global.nc.f32 	%f319, [%rd70+32];
	sub.f32 	%f320, %f318, %f319;
	fma.rn.f32 	%f321, %f320, %f320, %f317;
	ld.global.nc.f32 	%f322, [%rd69+36];
	ld.global.nc.f32 	%f323, [%rd70+36];
	sub.f32 	%f324, %f322, %f323;
	fma.rn.f32 	%f325, %f324, %f324, %f321;
	ld.global.nc.f32 	%f326, [%rd69+40];
	ld.global.nc.f32 	%f327, [%rd70+40];
	sub.f32 	%f328, %f326, %f327;
	fma.rn.f32 	%f329, %f328, %f328, %f325;
	ld.global.nc.f32 	%f330, [%rd69+44];
	ld.global.nc.f32 	%f331, [%rd70+44];
	sub.f32 	%f332, %f330, %f331;
	fma.rn.f32 	%f333, %f332, %f332, %f329;
	ld.global.nc.f32 	%f334, [%rd69+48];
	ld.global.nc.f32 	%f335, [%rd70+48];
	sub.f32 	%f336, %f334, %f335;
	fma.rn.f32 	%f337, %f336, %f336, %f333;
	ld.global.nc.f32 	%f338, [%rd69+52];
	ld.global.nc.f32 	%f339, [%rd70+52];
	sub.f32 	%f340, %f338, %f339;
	fma.rn.f32 	%f341, %f340, %f340, %f337;
	ld.global.nc.f32 	%f342, [%rd69+56];
	ld.global.nc.f32 	%f343, [%rd70+56];
	sub.f32 	%f344, %f342, %f343;
	fma.rn.f32 	%f345, %f344, %f344, %f341;
	ld.global.nc.f32 	%f346, [%rd69+60];
	ld.global.nc.f32 	%f347, [%rd70+60];
	sub.f32 	%f348, %f346, %f347;
	fma.rn.f32 	%f413, %f348, %f348, %f345;
	add.s32 	%r88, %r88, 16;
	add.s32 	%r87, %r87, 16;
	setp.eq.s32 	%p26, %r87, 0;
	@%p26 bra 	$L__BB1_21;
	bra.uni 	$L__BB1_20;
$L__BB1_21:
	setp.eq.s32 	%p27, %r4, 0;
	@%p27 bra 	$L__BB1_30;
	setp.lt.u32 	%p28, %r6, 7;
	@%p28 bra 	$L__BB1_24;
	mul.wide.u32 	%rd71, %r88, 4;
	add.s64 	%rd72, %rd7, %rd71;
	ld.global.nc.f32 	%f350, [%rd72];
	add.s64 	%rd73, %rd18, %rd71;
	ld.global.nc.f32 	%f351, [%rd73];
	sub.f32 	%f352, %f350, %f351;
	fma.rn.f32 	%f353, %f352, %f352, %f413;
	ld.global.nc.f32 	%f354, [%rd72+4];
	ld.global.nc.f32 	%f355, [%rd73+4];
	sub.f32 	%f356, %f354, %f355;
	fma.rn.f32 	%f357, %f356, %f356, %f353;
	ld.global.nc.f32 	%f358, [%rd72+8];
	ld.global.nc.f32 	%f359, [%rd73+8];
	sub.f32 	%f360, %f358, %f359;
	fma.rn.f32 	%f361, %f360, %f360, %f357;
	ld.global.nc.f32 	%f362, [%rd72+12];
	ld.global.nc.f32 	%f363, [%rd73+12];
	sub.f32 	%f364, %f362, %f363;
	fma.rn.f32 	%f365, %f364, %f364, %f361;
	ld.global.nc.f32 	%f366, [%rd72+16];
	ld.global.nc.f32 	%f367, [%rd73+16];
	sub.f32 	%f368, %f366, %f367;
	fma.rn.f32 	%f369, %f368, %f368, %f365;
	ld.global.nc.f32 	%f370, [%rd72+20];
	ld.global.nc.f32 	%f371, [%rd73+20];
	sub.f32 	%f372, %f370, %f371;
	fma.rn.f32 	%f373, %f372, %f372, %f369;
	ld.global.nc.f32 	%f374, [%rd72+24];
	ld.global.nc.f32 	%f375, [%rd73+24];
	sub.f32 	%f376, %f374, %f375;
	fma.rn.f32 	%f377, %f376, %f376, %f373;
	ld.global.nc.f32 	%f378, [%rd72+28];
	ld.global.nc.f32 	%f379, [%rd73+28];
	sub.f32 	%f380, %f378, %f379;
	fma.rn.f32 	%f413, %f380, %f380, %f377;
	add.s32 	%r88, %r88, 8;
$L__BB1_24:
	setp.eq.s32 	%p29, %r9, 0;
	@%p29 bra 	$L__BB1_30;
	setp.lt.u32 	%p30, %r7, 3;
	@%p30 bra 	$L__BB1_27;
	mul.wide.u32 	%rd74, %r88, 4;
	add.s64 	%rd75, %rd7, %rd74;
	ld.global.nc.f32 	%f381, [%rd75];
	add.s64 	%rd76, %rd18, %rd74;
	ld.global.nc.f32 	%f382, [%rd76];
	sub.f32 	%f383, %f381, %f382;
	fma.rn.f32 	%f384, %f383, %f383, %f413;
	ld.global.nc.f32 	%f385, [%rd75+4];
	ld.global.nc.f32 	%f386, [%rd76+4];
	sub.f32 	%f387, %f385, %f386;
	fma.rn.f32 	%f388, %f387, %f387, %f384;
	ld.global.nc.f32 	%f389, [%rd75+8];
	ld.global.nc.f32 	%f390, [%rd76+8];
	sub.f32 	%f391, %f389, %f390;
	fma.rn.f32 	%f392, %f391, %f391, %f388;
	ld.global.nc.f32 	%f393, [%rd75+12];
	ld.global.nc.f32 	%f394, [%rd76+12];
	sub.f32 	%f395, %f393, %f394;
	fma.rn.f32 	%f413, %f395, %f395, %f392;
	add.s32 	%r88, %r88, 4;
$L__BB1_27:
	setp.eq.s32 	%p31, %r4, 1;
	mul.wide.u32 	%rd77, %r88, 4;
	add.s64 	%rd16, %rd7, %rd77;
	ld.global.nc.f32 	%f396, [%rd16];
	add.s64 	%rd17, %rd18, %rd77;
	ld.global.nc.f32 	%f397, [%rd17];
	sub.f32 	%f398, %f396, %f397;
	fma.rn.f32 	%f413, %f398, %f398, %f413;
	@%p31 bra 	$L__BB1_30;
	setp.eq.s32 	%p32, %r4, 2;
	ld.global.nc.f32 	%f399, [%rd16+4];
	ld.global.nc.f32 	%f400, [%rd17+4];
	sub.f32 	%f401, %f399, %f400;
	fma.rn.f32 	%f413, %f401, %f401, %f413;
	@%p32 bra 	$L__BB1_30;
	ld.global.nc.f32 	%f402, [%rd16+8];
	ld.global.nc.f32 	%f403, [%rd17+8];
	sub.f32 	%f404, %f402, %f403;
	fma.rn.f32 	%f413, %f404, %f404, %f413;
$L__BB1_30:
	ld.local.f32 	%f405, [%rd2];
	setp.ltu.f32 	%p33, %f413, %f405;
	@%p33 bra 	$L__BB1_31;
	bra.uni 	$L__BB1_19;
$L__BB1_31:
	ld.local.f32 	%f9, [%rd2+4];
	setp.gt.f32 	%p34, %f9, %f413;
	mov.b64 	%rd94, 0;
	@%p34 bra 	$L__BB1_14;
	bra.uni 	$L__BB1_18;
$L__BB1_32:
	and.b32  	%r27, %r40, 15;
	add.s32 	%r28, %r27, -1;
	and.b32  	%r29, %r40, 7;
	add.s32 	%r30, %r29, -1;
	and.b32  	%r31, %r40, 3;
	mov.b32 	%r92, 0;
$L__BB1_33:
	setp.lt.s32 	%p4, %r40, 1;
	cvt.u64.u32 	%rd32, %r92;
	mul.lo.s64 	%rd21, %rd32, %rd5;
	mov.f32 	%f428, 0f00000000;
	@%p4 bra 	$L__BB1_46;
	setp.lt.u32 	%p5, %r40, 16;
	mov.f32 	%f428, 0f00000000;
	mov.b32 	%r94, 0;
	@%p5 bra 	$L__BB1_36;
	ld.global.nc.f32 	%f46, [%rd7];
	shl.b64 	%rd33, %rd21, 2;
	add.s64 	%rd34, %rd1, %rd33;
	ld.global.nc.f32 	%f47, [%rd34];
	sub.f32 	%f48, %f46, %f47;
	fma.rn.f32 	%f49, %f48, %f48, 0f00000000;
	ld.global.nc.f32 	%f50, [%rd7+4];
	ld.global.nc.f32 	%f51, [%rd34+4];
	sub.f32 	%f52, %f50, %f51;
	fma.rn.f32 	%f53, %f52, %f52, %f49;
	ld.global.nc.f32 	%f54, [%rd7+8];
	ld.global.nc.f32 	%f55, [%rd34+8];
	sub.f32 	%f56, %f54, %f55;
	fma.rn.f32 	%f57, %f56, %f56, %f53;
	ld.global.nc.f32 	%f58, [%rd7+12];
	ld.global.nc.f32 	%f59, [%rd34+12];
	sub.f32 	%f60, %f58, %f59;
	fma.rn.f32 	%f61, %f60, %f60, %f57;
	ld.global.nc.f32 	%f62, [%rd7+16];
	ld.global.nc.f32 	%f63, [%rd34+16];
	sub.f32 	%f64, %f62, %f63;
	fma.rn.f32 	%f65, %f64, %f64, %f61;
	ld.global.nc.f32 	%f66, [%rd7+20];
	ld.global.nc.f32 	%f67, [%rd34+20];
	sub.f32 	%f68, %f66, %f67;
	fma.rn.f32 	%f69, %f68, %f68, %f65;
	ld.global.nc.f32 	%f70, [%rd7+24];
	ld.global.nc.f32 	%f71, [%rd34+24];
	sub.f32 	%f72, %f70, %f71;
	fma.rn.f32 	%f73, %f72, %f72, %f69;
	ld.global.nc.f32 	%f74, [%rd7+28];
	ld.global.nc.f32 	%f75, [%rd34+28];
	sub.f32 	%f76, %f74, %f75;
	fma.rn.f32 	%f77, %f76, %f76, %f73;
	ld.global.nc.f32 	%f78, [%rd7+32];
	ld.global.nc.f32 	%f79, [%rd34+32];
	sub.f32 	%f80, %f78, %f79;
	fma.rn.f32 	%f81, %f80, %f80, %f77;
	ld.global.nc.f32 	%f82, [%rd7+36];
	ld.global.nc.f32 	%f83, [%rd34+36];
	sub.f32 	%f84, %f82, %f83;
	fma.rn.f32 	%f85, %f84, %f84, %f81;
	ld.global.nc.f32 	%f86, [%rd7+40];
	ld.global.nc.f32 	%f87, [%rd34+40];
	sub.f32 	%f88, %f86, %f87;
	fma.rn.f32 	%f89, %f88, %f88, %f85;
	ld.global.nc.f32 	%f90, [%rd7+44];
	ld.global.nc.f32 	%f91, [%rd34+44];
	sub.f32 	%f92, %f90, %f91;
	fma.rn.f32 	%f93, %f92, %f92, %f89;
	ld.global.nc.f32 	%f94, [%rd7+48];
	ld.global.nc.f32 	%f95, [%rd34+48];
	sub.f32 	%f96, %f94, %f95;
	fma.rn.f32 	%f97, %f96, %f96, %f93;
	ld.global.nc.f32 	%f98, [%rd7+52];
	ld.global.nc.f32 	%f99, [%rd34+52];
	sub.f32 	%f100, %f98, %f99;
	fma.rn.f32 	%f101, %f100, %f100, %f97;
	ld.global.nc.f32 	%f102, [%rd7+56];
	ld.global.nc.f32 	%f103, [%rd34+56];
	sub.f32 	%f104, %f102, %f103;
	fma.rn.f32 	%f105, %f104, %f104, %f101;
	ld.global.nc.f32 	%f106, [%rd7+60];
	ld.global.nc.f32 	%f107, [%rd34+60];
	sub.f32 	%f108, %f106, %f107;
	fma.rn.f32 	%f428, %f108, %f108, %f105;
	mov.b32 	%r94, 16;
$L__BB1_36:
	setp.eq.s32 	%p6, %r27, 0;
	@%p6 bra 	$L__BB1_46;
	setp.lt.u32 	%p7, %r28, 7;
	@%p7 bra 	$L__BB1_39;
	cvt.u64.u32 	%rd35, %r94;
	mul.wide.u32 	%rd36, %r94, 4;
	add.s64 	%rd37, %rd7, %rd36;
	ld.global.nc.f32 	%f110, [%rd37];
	add.s64 	%rd38, %rd21, %rd35;
	shl.b64 	%rd39, %rd38, 2;
	add.s64 	%rd40, %rd1, %rd39;
	ld.global.nc.f32 	%f111, [%rd40];
	sub.f32 	%f112, %f110, %f111;
	fma.rn.f32 	%f113, %f112, %f112, %f428;
	ld.global.nc.f32 	%f114, [%rd37+4];
	ld.global.nc.f32 	%f115, [%rd40+4];
	sub.f32 	%f116, %f114, %f115;
	fma.rn.f32 	%f117, %f116, %f116, %f113;
	ld.global.nc.f32 	%f118, [%rd37+8];
	ld.global.nc.f32 	%f119, [%rd40+8];
	sub.f32 	%f120, %f118, %f119;
	fma.rn.f32 	%f121, %f120, %f120, %f117;
	ld.global.nc.f32 	%f122, [%rd37+12];
	ld.global.nc.f32 	%f123, [%rd40+12];
	sub.f32 	%f124, %f122, %f123;
	fma.rn.f32 	%f125, %f124, %f124, %f121;
	ld.global.nc.f32 	%f126, [%rd37+16];
	ld.global.nc.f32 	%f127, [%rd40+16];
	sub.f32 	%f128, %f126, %f127;
	fma.rn.f32 	%f129, %f128, %f128, %f125;
	ld.global.nc.f32 	%f130, [%rd37+20];
	ld.global.nc.f32 	%f131, [%rd40+20];
	sub.f32 	%f132, %f130, %f131;
	fma.rn.f32 	%f133, %f132, %f132, %f129;
	ld.global.nc.f32 	%f134, [%rd37+24];
	ld.global.nc.f32 	%f135, [%rd40+24];
	sub.f32 	%f136, %f134, %f135;
	fma.rn.f32 	%f137, %f136, %f136, %f133;
	ld.global.nc.f32 	%f138, [%rd37+28];
	ld.global.nc.f32 	%f139, [%rd40+28];
	sub.f32 	%f140, %f138, %f139;
	fma.rn.f32 	%f428, %f140, %f140, %f137;
	add.s32 	%r94, %r94, 8;
$L__BB1_39:
	setp.eq.s32 	%p8, %r29, 0;
	@%p8 bra 	$L__BB1_46;
	setp.lt.u32 	%p9, %r30, 3;
	@%p9 bra 	$L__BB1_42;
	cvt.u64.u32 	%rd41, %r94;
	mul.wide.u32 	%rd42, %r94, 4;
	add.s64 	%rd43, %rd7, %rd42;
	ld.global.nc.f32 	%f142, [%rd43];
	add.s64 	%rd44, %rd21, %rd41;
	shl.b64 	%rd45, %rd44, 2;
	add.s64 	%rd46, %rd1, %rd45;
	ld.global.nc.f32 	%f143, [%rd46];
	sub.f32 	%f144, %f142, %f143;
	fma.rn.f32 	%f145, %f144, %f144, %f428;
	ld.global.nc.f32 	%f146, [%rd43+4];
	ld.global.nc.f32 	%f147, [%rd46+4];
	sub.f32 	%f148, %f146, %f147;
	fma.rn.f32 	%f149, %f148, %f148, %f145;
	ld.global.nc.f32 	%f150, [%rd43+8];
	ld.global.nc.f32 	%f151, [%rd46+8];
	sub.f32 	%f152, %f150, %f151;
	fma.rn.f32 	%f153, %f152, %f152, %f149;
	ld.global.nc.f32 	%f154, [%rd43+12];
	ld.global.nc.f32 	%f155, [%rd46+12];
	sub.f32 	%f156, %f154, %f155;
	fma.rn.f32 	%f428, %f156, %f156, %f153;
	add.s32 	%r94, %r94, 4;
$L__BB1_42:
	setp.eq.s32 	%p10, %r31, 0;
	@%p10 bra 	$L__BB1_46;
	setp.eq.s32 	%p11, %r31, 1;
	cvt.u64.u32 	%rd47, %r94;
	mul.wide.u32 	%rd48, %r94, 4;
	add.s64 	%rd22, %rd7, %rd48;
	ld.global.nc.f32 	%f157, [%rd22];
	add.s64 	%rd49, %rd21, %rd47;
	shl.b64 	%rd50, %rd49, 2;
	add.s64 	%rd23, %rd1, %rd50;
	ld.global.nc.f32 	%f158, [%rd23];
	sub.f32 	%f159, %f157, %f158;
	fma.rn.f32 	%f428, %f159, %f159, %f428;
	@%p11 bra 	$L__BB1_46;
	setp.eq.s32 	%p12, %r31, 2;
	ld.global.nc.f32 	%f160, [%rd22+4];
	ld.global.nc.f32 	%f161, [%rd23+4];
	sub.f32 	%f162, %f160, %f161;
	fma.rn.f32 	%f428, %f162, %f162, %f428;
	@%p12 bra 	$L__BB1_46;
	ld.global.nc.f32 	%f163, [%rd22+8];
	ld.global.nc.f32 	%f164, [%rd23+8];
	sub.f32 	%f165, %f163, %f164;
	fma.rn.f32 	%f428, %f165, %f165, %f428;
$L__BB1_46:
	ld.local.f32 	%f166, [%rd2];
	setp.ge.f32 	%p13, %f428, %f166;
	@%p13 bra 	$L__BB1_53;
	ld.local.f32 	%f39, [%rd2+4];
	setp.leu.f32 	%p14, %f39, %f428;
	mov.b64 	%rd95, 0;
	@%p14 bra 	$L__BB1_52;
	st.local.f32 	[%rd2], %f39;
	ld.local.u32 	%r50, [%rd3+4];
	st.local.u32 	[%rd3], %r50;
	ld.local.f32 	%f40, [%rd2+8];
	setp.leu.f32 	%p15, %f40, %f428;
	mov.b64 	%rd95, 1;
	@%p15 bra 	$L__BB1_52;
	st.local.f32 	[%rd2+4], %f40;
	ld.local.u32 	%r51, [%rd3+8];
	st.local.u32 	[%rd3+4], %r51;
	ld.local.f32 	%f41, [%rd2+12];
	setp.leu.f32 	%p16, %f41, %f428;
	mov.b64 	%rd95, 2;
	@%p16 bra 	$L__BB1_52;
	st.local.f32 	[%rd2+8], %f41;
	ld.local.u32 	%r52, [%rd3+12];
	st.local.u32 	[%rd3+8], %r52;
	ld.local.f32 	%f42, [%rd2+16];
	setp.leu.f32 	%p17, %f42, %f428;
	mov.b64 	%rd95, 3;
	@%p17 bra 	$L__BB1_52;
	st.local.f32 	[%rd2+12], %f42;
	ld.local.u32 	%r53, [%rd3+16];
	st.local.u32 	[%rd3+12], %r53;
	mov.b64 	%rd95, 4;
$L__BB1_52:
	shl.b64 	%rd56, %rd95, 2;
	add.s64 	%rd57, %rd2, %rd56;
	st.local.f32 	[%rd57], %f428;
	add.s64 	%rd58, %rd3, %rd56;
	st.local.u32 	[%rd58], %r92;
$L__BB1_53:
	add.s32 	%r92, %r92, 1;
	setp.ne.s32 	%p18, %r92, %r39;
	@%p18 bra 	$L__BB1_33;
$L__BB1_54:
	ld.param.u64 	%rd91, [_Z10knn_kernelILi5EEvPKfS1_iiiPiPf_param_5];
	mul.lo.s32 	%r77, %r1, 5;
	ld.local.u32 	%r78, [%rd3+16];
	cvta.to.global.u64 	%rd86, %rd91;
	mul.wide.s32 	%rd87, %r77, 4;
	add.s64 	%rd88, %rd86, %rd87;
	st.global.u32 	[%rd88], %r78;
	ld.local.f32 	%f406, [%rd2+16];
	cvta.to.global.u64 	%rd89, %rd27;
	add.s64 	%rd90, %rd89, %rd87;
	st.global.f32 	[%rd90], %f406;
	ld.local.u32 	%r79, [%rd3+12];
	st.global.u32 	[%rd88+4], %r79;
	ld.local.f32 	%f407, [%rd2+12];
	st.global.f32 	[%rd90+4], %f407;
	ld.local.u32 	%r80, [%rd3+8];
	st.global.u32 	[%rd88+8], %r80;
	ld.local.f32 	%f408, [%rd2+8];
	st.global.f32 	[%rd90+8], %f408;
	ld.local.u32 	%r81, [%rd3+4];
	st.global.u32 	[%rd88+12], %r81;
	ld.local.f32 	%f409, [%rd2+4];
	st.global.f32 	[%rd90+12], %f409;
	ld.local.u32 	%r82, [%rd3];
	st.global.u32 	[%rd88+16], %r82;
	ld.local.f32 	%f410, [%rd2];
	st.global.f32 	[%rd90+16], %f410;
$L__BB1_55:
	ret;

}
	// .globl	_Z10knn_kernelILi10EEvPKfS1_iiiPiPf
.visible .entry _Z10knn_kernelILi10EEvPKfS1_iiiPiPf(
	.param .u64 .ptr .align 1 _Z10knn_kernelILi10EEvPKfS1_iiiPiPf_param_0,
	.param .u64 .ptr .align 1 _Z10knn_kernelILi10EEvPKfS1_iiiPiPf_param_1,
	.param .u32 _Z10knn_kernelILi10EEvPKfS1_iiiPiPf_param_2,
	.param .u32 _Z10knn_kernelILi10EEvPKfS1_iiiPiPf_param_3,
	.param .u32 _Z10knn_kernelILi10EEvPKfS1_iiiPiPf_param_4,
	.param .u64 .ptr .align 1 _Z10knn_kernelILi10EEvPKfS1_iiiPiPf_param_5,
	.param .u64 .ptr .align 1 _Z10knn_kernelILi10EEvPKfS1_iiiPiPf_param_6
)
{
	.local .align 8 .b8 	__local_depot2[80];
	.reg .b64 	%SP;
	.reg .b64 	%SPL;
	.reg .pred 	%p<49>;
	.reg .b32 	%r<110>;
	.reg .b32 	%f<445>;
	.reg .b64 	%rd<106>;

	mov.u64 	%SPL, __local_depot2;
	ld.param.u64 	%rd28, [_Z10knn_kernelILi10EEvPKfS1_iiiPiPf_param_0];
	ld.param.u64 	%rd25, [_Z10knn_kernelILi10EEvPKfS1_iiiPiPf_param_1];
	ld.param.u32 	%r39, [_Z10knn_kernelILi10EEvPKfS1_iiiPiPf_param_2];
	ld.param.u32 	%r40, [_Z10knn_kernelILi10EEvPKfS1_iiiPiPf_param_3];
	ld.param.u32 	%r41, [_Z10knn_kernelILi10EEvPKfS1_iiiPiPf_param_4];
	ld.param.u64 	%rd27, [_Z10knn_kernelILi10EEvPKfS1_iiiPiPf_param_6];
	cvta.to.global.u64 	%rd1, %rd28;
	add.u64 	%rd2, %SPL, 0;
	add.u64 	%rd3, %SPL, 40;
	mov.u32 	%r42, %ctaid.x;
	mov.u32 	%r43, %ntid.x;
	mov.u32 	%r44, %tid.x;
	mad.lo.s32 	%r1, %r42, %r43, %r44;
	setp.ge.s32 	%p1, %r1, %r41;
	@%p1 bra 	$L__BB2_65;
	cvta.to.global.u64 	%rd4, %rd25;
	mov.f32 	%f53, 0f7F800000;
	st.local.v2.f32 	[%rd2], {%f53, %f53};
	mov.b32 	%r45, -1;
	st.local.v2.u32 	[%rd3], {%r45, %r45};
	st.local.v2.f32 	[%rd2+8], {%f53, %f53};
	st.local.v2.u32 	[%rd3+8], {%r45, %r45};
	st.local.v2.f32 	[%rd2+16], {%f53, %f53};
	st.local.v2.u32 	[%rd3+16], {%r45, %r45};
	st.local.v2.f32 	[%rd2+24], {%f53, %f53};
	st.local.v2.u32 	[%rd3+24], {%r45, %r45};
	st.local.v2.f32 	[%rd2+32], {%f53, %f53};
	st.local.v2.u32 	[%rd3+32], {%r45, %r45};
	cvt.s64.s32 	%rd5, %r40;
	mul.wide.s32 	%rd6, %r40, %r1;
	setp.lt.s32 	%p2, %r39, 1;
	@%p2 bra 	$L__BB2_64;
	shl.b64 	%rd31, %rd6, 2;
	add.s64 	%rd7, %rd4, %rd31;
	setp.lt.s32 	%p3, %r40, 4;
	@%p3 bra 	$L__BB2_37;
	add.s32 	%r2, %r40, -4;
	shr.u32 	%r59, %r2, 2;
	and.b32  	%r60, %r2, -4;
	add.s32 	%r3, %r60, 4;
	add.s32 	%r61, %r59, 1;
	and.b32  	%r4, %r40, 3;
	sub.s32 	%r62, %r40, %r60;
	add.s32 	%r5, %r62, -5;
	and.b32  	%r63, %r2, 12;
	sub.s32 	%r64, %r40, %r63;
	add.s32 	%r65, %r64, 12;
	and.b32  	%r66, %r65, 15;
	add.s32 	%r6, %r66, -1;
	xor.b32  	%r67, %r40, 4;
	and.b32  	%r68, %r2, 4;
	sub.s32 	%r69, %r67, %r68;
	and.b32  	%r70, %r69, 7;
	add.s32 	%r7, %r70, -1;
	and.b32  	%r8, %r61, 3;
	and.b32  	%r9, %r65, 7;
	add.s64 	%rd65, %rd31, %rd4;
	add.s64 	%rd8, %rd65, 32;
	mov.b32 	%r97, 0;
$L__BB2_4:
	setp.lt.u32 	%p24, %r2, 12;
	cvt.u64.u32 	%rd9, %r97;
	mov.f32 	%f429, 0f00000000;
	mov.b32 	%r105, 0;
	@%p24 bra 	$L__BB2_7;
	shr.u32 	%r73, %r2, 2;
	add.s32 	%r74, %r73, 1;
	and.b32  	%r75, %r74, 2147483644;
	neg.s32 	%r98, %r75;
	mul.lo.s64 	%rd66, %rd5, %rd9;
	shl.b64 	%rd67, %rd66, 2;
	add.s64 	%rd68, %rd1, %rd67;
	add.s64 	%rd102, %rd68, 32;
	mov.f32 	%f429, 0f00000000;
	mov.b32 	%r105, 0;
	mov.u64 	%rd103, %rd8;
$L__BB2_6:
	ld.global.nc.f32 	%f181, [%rd103+-32];
	ld.global.nc.f32 	%f182, [%rd102+-32];
	sub.f32 	%f183, %f181, %f182;
	ld.global.nc.f32 	%f184, [%rd103+-28];
	ld.global.nc.f32 	%f185, [%rd102+-28];
	sub.f32 	%f186, %f184, %f185;
	ld.global.nc.f32 	%f187, [%rd103+-24];
	ld.global.nc.f32 	%f188, [%rd102+-24];
	sub.f32 	%f189, %f187, %f188;
	ld.global.nc.f32 	%f190, [%rd103+-20];
	ld.global.nc.f32 	%f191, [%rd102+-20];
	sub.f32 	%f192, %f190, %f191;
	mul.f32 	%f193, %f186, %f186;
	fma.rn.f32 	%f194, %f183, %f183, %f193;
	fma.rn.f32 	%f195, %f189, %f189, %f194;
	fma.rn.f32 	%f196, %f192, %f192, %f195;
	add.f32 	%f197, %f429, %f196;
	ld.global.nc.f32 	%f198, [%rd103+-16];
	ld.global.nc.f32 	%f199, [%rd102+-16];
	sub.f32 	%f200, %f198, %f199;
	ld.global.nc.f32 	%f201, [%rd103+-12];
	ld.global.nc.f32 	%f202, [%rd102+-12];
	sub.f32 	%f203, %f201, %f202;
	ld.global.nc.f32 	%f204, [%rd103+-8];
	ld.global.nc.f32 	%f205, [%rd102+-8];
	sub.f32 	%f206, %f204, %f205;
	ld.global.nc.f32 	%f207, [%rd103+-4];
	ld.global.nc.f32 	%f208, [%rd102+-4];
	sub.f32 	%f209, %f207, %f208;
	mul.f32 	%f210, %f203, %f203;
	fma.rn.f32 	%f211, %f200, %f200, %f210;
	fma.rn.f32 	%f212, %f206, %f206, %f211;
	fma.rn.f32 	%f213, %f209, %f209, %f212;
	add.f32 	%f214, %f197, %f213;
	ld.global.nc.f32 	%f215, [%rd103];
	ld.global.nc.f32 	%f216, [%rd102];
	sub.f32 	%f217, %f215, %f216;
	ld.global.nc.f32 	%f218, [%rd103+4];
	ld.global.nc.f32 	%f219, [%rd102+4];
	sub.f32 	%f220, %f218, %f219;
	ld.global.nc.f32 	%f221, [%rd103+8];
	ld.global.nc.f32 	%f222, [%rd102+8];
	sub.f32 	%f223, %f221, %f222;
	ld.global.nc.f32 	%f224, [%rd103+12];
	ld.global.nc.f32 	%f225, [%rd102+12];
	sub.f32 	%f226, %f224, %f225;
	mul.f32 	%f227, %f220, %f220;
	fma.rn.f32 	%f228, %f217, %f217, %f227;
	fma.rn.f32 	%f229, %f223, %f223, %f228;
	fma.rn.f32 	%f230, %f226, %f226, %f229;
	add.f32 	%f231, %f214, %f230;
	ld.global.nc.f32 	%f232, [%rd103+16];
	ld.global.nc.f32 	%f233, [%rd102+16];
	sub.f32 	%f234, %f232, %f233;
	ld.global.nc.f32 	%f235, [%rd103+20];
	ld.global.nc.f32 	%f236, [%rd102+20];
	sub.f32 	%f237, %f235, %f236;
	ld.global.nc.f32 	%f238, [%rd103+24];
	ld.global.nc.f32 	%f239, [%rd102+24];
	sub.f32 	%f240, %f238, %f239;
	ld.global.nc.f32 	%f241, [%rd103+28];
	ld.global.nc.f32 	%f242, [%rd102+28];
	sub.f32 	%f243, %f241, %f242;
	mul.f32 	%f244, %f237, %f237;
	fma.rn.f32 	%f245, %f234, %f234, %f244;
	fma.rn.f32 	%f246, %f240, %f240, %f245;
	fma.rn.f32 	%f247, %f243, %f243, %f246;
	add.f32 	%f429, %f231, %f247;
	add.s32 	%r105, %r105, 16;
	add.s32 	%r98, %r98, 4;
	add.s64 	%rd103, %rd103, 64;
	add.s64 	%rd102, %rd102, 64;
	setp.eq.s32 	%p25, %r98, 0;
	@%p25 bra 	$L__BB2_7;
	bra.uni 	$L__BB2_6;
$L__BB2_7:
	cvt.u64.u32 	%rd69, %r97;
	mul.lo.s64 	%rd70, %rd69, %rd5;
	shl.b64 	%rd71, %rd70, 2;
	add.s64 	%rd18, %rd1, %rd71;
	setp.eq.s32 	%p26, %r8, 0;
	@%p26 bra 	$L__BB2_11;
	setp.eq.s32 	%p27, %r8, 1;
	mul.wide.u32 	%rd72, %r105, 4;
	add.s64 	%rd19, %rd7, %rd72;
	ld.global.nc.f32 	%f248, [%rd19];
	add.s64 	%rd20, %rd18, %rd72;
	ld.global.nc.f32 	%f249, [%rd20];
	sub.f32 	%f250, %f248, %f249;
	ld.global.nc.f32 	%f251, [%rd19+4];
	ld.global.nc.f32 	%f252, [%rd20+4];
	sub.f32 	%f253, %f251, %f252;
	ld.global.nc.f32 	%f254, [%rd19+8];
	ld.global.nc.f32 	%f255, [%rd20+8];
	sub.f32 	%f256, %f254, %f255;
	ld.global.nc.f32 	%f257, [%rd19+12];
	ld.global.nc.f32 	%f258, [%rd20+12];
	sub.f32 	%f259, %f257, %f258;
	mul.f32 	%f260, %f253, %f253;
	fma.rn.f32 	%f261, %f250, %f250, %f260;
	fma.rn.f32 	%f262, %f256, %f256, %f261;
	fma.rn.f32 	%f263, %f259, %f259, %f262;
	add.f32 	%f429, %f429, %f263;
	@%p27 bra 	$L__BB2_11;
	setp.eq.s32 	%p28, %r8, 2;
	ld.global.nc.f32 	%f264, [%rd19+16];
	ld.global.nc.f32 	%f265, [%rd20+16];
	sub.f32 	%f266, %f264, %f265;
	ld.global.nc.f32 	%f267, [%rd19+20];
	ld.global.nc.f32 	%f268, [%rd20+20];
	sub.f32 	%f269, %f267, %f268;
	ld.global.nc.f32 	%f270, [%rd19+24];
	ld.global.nc.f32 	%f271, [%rd20+24];
	sub.f32 	%f272, %f270, %f271;
	ld.global.nc.f32 	%f273, [%rd19+28];
	ld.global.nc.f32 	%f274, [%rd20+28];
	sub.f32 	%f275, %f273, %f274;
	mul.f32 	%f276, %f269, %f269;
	fma.rn.f32 	%f277, %f266, %f266, %f276;
	fma.rn.f32 	%f278, %f272, %f272, %f277;
	fma.rn.f32 	%f279, %f275, %f275, %f278;
	add.f32 	%f429, %f429, %f279;
	@%p28 bra 	$L__BB2_11;
	ld.global.nc.f32 	%f280, [%rd19+32];
	ld.global.nc.f32 	%f281, [%rd20+32];
	sub.f32 	%f282, %f280, %f281;
	ld.global.nc.f32 	%f283, [%rd19+36];
	ld.global.nc.f32 	%f284, [%rd20+36];
	sub.f32 	%f285, %f283, %f284;
	ld.global.nc.f32 	%f286, [%rd19+40];
	ld.global.nc.f32 	%f287, [%rd20+40];
	sub.f32 	%f288, %f286, %f287;
	ld.global.nc.f32 	%f289, [%rd19+44];
	ld.global.nc.f32 	%f290, [%rd20+44];
	sub.f32 	%f291, %f289, %f290;
	mul.f32 	%f292, %f285, %f285;
	fma.rn.f32 	%f293, %f282, %f282, %f292;
	fma.rn.f32 	%f294, %f288, %f288, %f293;
	fma.rn.f32 	%f295, %f291, %f291, %f294;
	add.f32 	%f429, %f429, %f295;
$L__BB2_11:
	setp.lt.u32 	%p29, %r3, %r40;
	@%p29 bra 	$L__BB2_12;
	bra.uni 	$L__BB2_35;
$L__BB2_12:
	setp.lt.u32 	%p30, %r5, 15;
	mov.u32 	%r102, %r3;
	@%p30 bra 	$L__BB2_26;
	mov.b32 	%r101, 0;
	mov.u32 	%r102, %r3;
	bra.uni 	$L__BB2_25;
$L__BB2_14:
	st.local.f32 	[%rd2], %f14;
	ld.local.u32 	%r77, [%rd3+4];
	st.local.u32 	[%rd3], %r77;
	ld.local.f32 	%f6, [%rd2+8];
	setp.leu.f32 	%p40, %f6, %f429;
	mov.b64 	%rd104, 1;
	@%p40 bra 	$L__BB2_23;
	st.local.f32 	[%rd2+4], %f6;
	ld.local.u32 	%r78, [%rd3+8];
	st.local.u32 	[%rd3+4], %r78;
	ld.local.f32 	%f7, [%rd2+12];
	setp.leu.f32 	%p41, %f7, %f429;
	mov.b64 	%rd104, 2;
	@%p41 bra 	$L__BB2_23;
	st.local.f32 	[%rd2+8], %f7;
	ld.local.u32 	%r79, [%rd3+12];
	st.local.u32 	[%rd3+8], %r79;
	ld.local.f32 	%f8, [%rd2+16];
	setp.leu.f32 	%p42, %f8, %f429;
	mov.b64 	%rd104, 3;
	@%p42 bra 	$L__BB2_23;
	st.local.f32 	[%rd2+12], %f8;
	ld.local.u32 	%r80, [%rd3+16];
	st.local.u32 	[%rd3+12], %r80;
	ld.local.f32 	%f9, [%rd2+20];
	setp.leu.f32 	%p43, %f9, %f429;
	mov.b64 	%rd104, 4;
	@%p43 bra 	$L__BB2_23;
	st.local.f32 	[%rd2+16], %f9;
	ld.local.u32 	%r81, [%rd3+20];
	st.local.u32 	[%rd3+16], %r81;
	ld.local.f32 	%f10, [%rd2+24];
	setp.leu.f32 	%p44, %f10, %f429;
	mov.b64 	%rd104, 5;
	@%p44 bra 	$L__BB2_23;
	st.local.f32 	[%rd2+20], %f10;
	ld.local.u32 	%r82, [%rd3+24];
	st.local.u32 	[%rd3+20], %r82;
	ld.local.f32 	%f11, [%rd2+28];
	setp.leu.f32 	%p45, %f11, %f429;
	mov.b64 	%rd104, 6;
	@%p45 bra 	$L__BB2_23;
	st.local.f32 	[%rd2+24], %f11;
	ld.local.u32 	%r83, [%rd3+28];
	st.local.u32 	[%rd3+24], %r83;
	ld.local.f32 	%f12, [%rd2+32];
	setp.leu.f32 	%p46, %f12, %f429;
	mov.b64 	%rd104, 7;
	@%p46 bra 	$L__BB2_23;
	st.local.f32 	[%rd2+28], %f12;
	ld.local.u32 	%r84, [%rd3+32];
	st.local.u32 	[%rd3+28], %r84;
	ld.local.f32 	%f13, [%rd2+36];
	setp.leu.f32 	%p47, %f13, %f429;
	mov.b64 	%rd104, 8;
	@%p47 bra 	$L__BB2_23;
	st.local.f32 	[%rd2+32], %f13;
	ld.local.u32 	%r85, [%rd3+36];
	st.local.u32 	[%rd3+32], %r85;
	mov.b64 	%rd104, 9;
$L__BB2_23:
	shl.b64 	%rd93, %rd104, 2;
	add.s64 	%rd94, %rd2, %rd93;
	st.local.f32 	[%rd94], %f429;
	add.s64 	%rd95, %rd3, %rd93;
	st.local.u32 	[%rd95], %r97;
$L__BB2_24:
	add.s32 	%r97, %r97, 1;
	setp.eq.s32 	%p48, %r97, %r39;
	@%p48 bra 	$L__BB2_64;
	bra.uni 	$L__BB2_4;
$L__BB2_25:
	.pragma "nounroll";
	mul.wide.u32 	%rd73, %r102, 4;
	add.s64 	%rd74, %rd7, %rd73;
	ld.global.nc.f32 	%f297, [%rd74];
	add.s64 	%rd75, %rd18, %rd73;
	ld.global.nc.f32 	%f298, [%rd75];
	sub.f32 	%f299, %f297, %f298;
	fma.rn.f32 	%f300, %f299, %f299, %f429;
	ld.global.nc.f32 	%f301, [%rd74+4];
	ld.global.nc.f32 	%f302, [%rd75+4];
	sub.f32 	%f303, %f301, %f302;
	fma.rn.f32 	%f304, %f303, %f303, %f300;
	ld.global.nc.f32 	%f305, [%rd74+8];
	ld.global.nc.f32 	%f306, [%rd75+8];
	sub.f32 	%f307, %f305, %f306;
	fma.rn.f32 	%f308, %f307, %f307, %f304;
	ld.global.nc.f32 	%f309, [%rd74+12];
	ld.global.nc.f32 	%f310, [%rd75+12];
	sub.f32 	%f311, %f309, %f310;
	fma.rn.f32 	%f312, %f311, %f311, %f308;
	ld.global.nc.f32 	%f313, [%rd74+16];
	ld.global.nc.f32 	%f314, [%rd75+16];
	sub.f32 	%f315, %f313, %f314;
	fma.rn.f32 	%f316, %f315, %f315, %f312;
	ld.global.nc.f32 	%f317, [%rd74+20];
	ld.global.nc.f32 	%f318, [%rd75+20];
	sub.f32 	%f319, %f317, %f318;
	fma.rn.f32 	%f320, %f319, %f319, %f316;
	ld.global.nc.f32 	%f321, [%rd74+24];
	ld.global.nc.f32 	%f322, [%rd75+24];
	sub.f32 	%f323, %f321, %f322;
	fma.rn.f32 	%f324, %f323, %f323, %f320;
	ld.global.nc.f32 	%f325, [%rd74+28];
	ld.global.nc.f32 	%f326, [%rd75+28];
	sub.f32 	%f327, %f325, %f326;
	fma.rn.f32 	%f328, %f327, %f327, %f324;
	ld.global.nc.f32 	%f329, [%rd74+32];
	ld.global.nc.f32 	%f330, [%rd75+32];
	sub.f32 	%f331, %f329, %f330;
	fma.rn.f32 	%f332, %f331, %f331, %f328;
	ld.global.nc.f32 	%f333, [%rd74+36];
	ld.global.nc.f32 	%f334, [%rd75+36];
	sub.f32 	%f335, %f333, %f334;
	fma.rn.f32 	%f336, %f335, %f335, %f332;
	ld.global.nc.f32 	%f337, [%rd74+40];
	ld.global.nc.f32 	%f338, [%rd75+40];
	sub.f32 	%f339, %f337, %f338;
	fma.rn.f32 	%f340, %f339, %f339, %f336;
	ld.global.nc.f32 	%f341, [%rd74+44];
	ld.global.nc.f32 	%f342, [%rd75+44];
	sub.f32 	%f343, %f341, %f342;
	fma.rn.f32 	%f344, %f343, %f343, %f340;
	ld.global.nc.f32 	%f345, [%rd74+48];
	ld.global.nc.f32 	%f346, [%rd75+48];
	sub.f32 	%f347, %f345, %f346;
	fma.rn.f32 	%f348, %f347, %f347, %f344;
	ld.global.nc.f32 	%f349, [%rd74+52];
	ld.global.nc.f32 	%f350, [%rd75+52];
	sub.f32 	%f351, %f349, %f350;
	fma.rn.f32 	%f352, %f351, %f351, %f348;
	ld.global.nc.f32 	%f353, [%rd74+56];
	ld.global.nc.f32 	%f354, [%rd75+56];
	sub.f32 	%f355, %f353, %f354;
	fma.rn.f32 	%f356, %f355, %f355, %f352;
	ld.global.nc.f32 	%f357, [%rd74+60];
	ld.global.nc.f32 	%f358, [%rd75+60];
	sub.f32 	%f359, %f357, %f358;
	fma.rn.f32 	%f429, %f359, %f359, %f356;
	add.s32 	%r102, %r102, 16;
	add.s32 	%r101, %r101, 16;
	setp.eq.s32 	%p31, %r101, 0;
	@%p31 bra 	$L__BB2_26;
	bra.uni 	$L__BB2_25;
$L__BB2_26:
	setp.eq.s32 	%p32, %r4, 0;
	@%p32 bra 	$L__BB2_35;
	setp.lt.u32 	%p33, %r6, 7;
	@%p33 bra 	$L__BB2_29;
	mul.wide.u32 	%rd76, %r102, 4;
	add.s64 	%rd77, %rd7, %rd76;
	ld.global.nc.f32 	%f361, [%rd77];
	add.s64 	%rd78, %rd18, %rd76;
	ld.global.nc.f32 	%f362, [%rd78];
	sub.f32 	%f363, %f361, %f362;
	fma.rn.f32 	%f364, %f363, %f363, %f429;
	ld.global.nc.f32 	%f365, [%rd77+4];
	ld.global.nc.f32 	%f366, [%rd78+4];
	sub.f32 	%f367, %f365, %f366;
	fma.rn.f32 	%f368, %f367, %f367, %f364;
	ld.global.nc.f32 	%f369, [%rd77+8];
	ld.global.nc.f32 	%f370, [%rd78+8];
	sub.f32 	%f371, %f369, %f370;
	fma.rn.f32 	%f372, %f371, %f371, %f368;
	ld.global.nc.f32 	%f373, [%rd77+12];
	ld.global.nc.f32 	%f374, [%rd78+12];
	sub.f32 	%f375, %f373, %f374;
	fma.rn.f32 	%f376, %f375, %f375, %f372;
	ld.global.nc.f32 	%f377, [%rd77+16];
	ld.global.nc.f32 	%f378, [%rd78+16];
	sub.f32 	%f379, %f377, %f378;
	fma.rn.f32 	%f380, %f379, %f379, %f376;
	ld.global.nc.f32 	%f381, [%rd77+20];
	ld.global.nc.f32 	%f382, [%rd78+20];
	sub.f32 	%f383, %f381, %f382;
	fma.rn.f32 	%f384, %f383, %f383, %f380;
	ld.global.nc.f32 	%f385, [%rd77+24];
	ld.global.nc.f32 	%f386, [%rd78+24];
	sub.f32 	%f387, %f385, %f386;
	fma.rn.f32 	%f388, %f387, %f387, %f384;
	ld.global.nc.f32 	%f389, [%rd77+28];
	ld.global.nc.f32 	%f390, [%rd78+28];
	sub.f32 	%f391, %f389, %f390;
	fma.rn.f32 	%f429, %f391, %f391, %f388;
	add.s32 	%r102, %r102, 8;
$L__BB2_29:
	setp.eq.s32 	%p34, %r9, 0;
	@%p34 bra 	$L__BB2_35;
	setp.lt.u32 	%p35, %r7, 3;
	@%p35 bra 	$L__BB2_32;
	mul.wide.u32 	%rd79, %r102, 4;
	add.s64 	%rd80, %rd7, %rd79;
	ld.global.nc.f32 	%f392, [%rd80];
	add.s64 	%rd81, %rd18, %rd79;
	ld.global.nc.f32 	%f393, [%rd81];
	sub.f32 	%f394, %f392, %f393;
	fma.rn.f32 	%f395, %f394, %f394, %f429;
	ld.global.nc.f32 	%f396, [%rd80+4];
	ld.global.nc.f32 	%f397, [%rd81+4];
	sub.f32 	%f398, %f396, %f397;
	fma.rn.f32 	%f399, %f398, %f398, %f395;
	ld.global.nc.f32 	%f400, [%rd80+8];
	ld.global.nc.f32 	%f401, [%rd81+8];
	sub.f32 	%f402, %f400, %f401;
	fma.rn.f32 	%f403, %f402, %f402, %f399;
	ld.global.nc.f32 	%f404, [%rd80+12];
	ld.global.nc.f32 	%f405, [%rd81+12];
	sub.f32 	%f406, %f404, %f405;
	fma.rn.f32 	%f429, %f406, %f406, %f403;
	add.s32 	%r102, %r102, 4;
$L__BB2_32:
	setp.eq.s32 	%p36, %r4, 1;
	mul.wide.u32 	%rd82, %r102, 4;
	add.s64 	%rd16, %rd7, %rd82;
	ld.global.nc.f32 	%f407, [%rd16];
	add.s64 	%rd17, %rd18, %rd82;
	ld.global.nc.f32 	%f408, [%rd17];
	sub.f32 	%f409, %f407, %f408;
	fma.rn.f32 	%f429, %f409, %f409, %f429;
	@%p36 bra 	$L__BB2_35;
	setp.eq.s32 	%p37, %r4, 2;
	ld.global.nc.f32 	%f410, [%rd16+4];
	ld.global.nc.f32 	%f411, [%rd17+4];
	sub.f32 	%f412, %f410, %f411;
	fma.rn.f32 	%f429, %f412, %f412, %f429;
	@%p37 bra 	$L__BB2_35;
	ld.global.nc.f32 	%f413, [%rd16+8];
	ld.global.nc.f32 	%f414, [%rd17+8];
	sub.f32 	%f415, %f413, %f414;
	fma.rn.f32 	%f429, %f415, %f415, %f429;
$L__BB2_35:
	ld.local.f32 	%f416, [%rd2];
	setp.ltu.f32 	%p38, %f429, %f416;
	@%p38 bra 	$L__BB2_36;
	bra.uni 	$L__BB2_24;
$L__BB2_36:
	ld.local.f32 	%f14, [%rd2+4];
	setp.gt.f32 	%p39, %f14, %f429;
	mov.b64 	%rd104, 0;
	@%p39 bra 	$L__BB2_14;
	bra.uni 	$L__BB2_23;
$L__BB2_37:
	and.b32  	%r27, %r40, 15;
	add.s32 	%r28, %r27, -1;
	and.b32  	%r29, %r40, 7;
	add.s32 	%r30, %r29, -1;
	and.b32  	%r31, %r40, 3;
	mov.b32 	%r106, 0;
$L__BB2_38:
	setp.lt.s32 	%p4, %r40, 1;
	cvt.u64.u32 	%rd32, %r106;
	mul.lo.s64 	%rd21, %rd32, %rd5;
	mov.f32 	%f444, 0f00000000;
	@%p4 bra 	$L__BB2_51;
	setp.lt.u32 	%p5, %r40, 16;
	mov.f32 	%f444, 0f00000000;
	mov.b32 	%r108, 0;
	@%p5 bra 	$L__BB2_41;
	ld.global.nc.f32 	%f57, [%rd7];
	shl.b64 	%rd33, %rd21, 2;
	add.s64 	%rd34, %rd1, %rd33;
	ld.global.nc.f32 	%f58, [%rd34];
	sub.f32 	%f59, %f57, %f58;
	fma.rn.f32 	%f60, %f59, %f59, 0f00000000;
	ld.global.nc.f32 	%f61, [%rd7+4];
	ld.global.nc.f32 	%f62, [%rd34+4];
	sub.f32 	%f63, %f61, %f62;
	fma.rn.f32 	%f64, %f63, %f63, %f60;
	ld.global.nc.f32 	%f65, [%rd7+8];
	ld.global.nc.f32 	%f66, [%rd34+8];
	sub.f32 	%f67, %f65, %f66;
	fma.rn.f32 	%f68, %f67, %f67, %f64;
	ld.global.nc.f32 	%f69, [%rd7+12];
	ld.global.nc.f32 	%f70, [%rd34+12];
	sub.f32 	%f71, %f69, %f70;
	fma.rn.f32 	%f72, %f71, %f71, %f68;
	ld.global.nc.f32 	%f73, [%rd7+16];
	ld.global.nc.f32 	%f74, [%rd34+16];
	sub.f32 	%f75, %f73, %f74;
	fma.rn.f32 	%f76, %f75, %f75, %f72;
	ld.global.nc.f32 	%f77, [%rd7+20];
	ld.global.nc.f32 	%f78, [%rd34+20];
	sub.f32 	%f79, %f77, %f78;
	fma.rn.f32 	%f80, %f79, %f79, %f76;
	ld.global.nc.f32 	%f81, [%rd7+24];
	ld.global.nc.f32 	%f82, [%rd34+24];
	sub.f32 	%f83, %f81, %f82;
	fma.rn.f32 	%f84, %f83, %f83, %f80;
	ld.global.nc.f32 	%f85, [%rd7+28];
	ld.global.nc.f32 	%f86, [%rd34+28];
	sub.f32 	%f87, %f85, %f86;
	fma.rn.f32 	%f88, %f87, %f87, %f84;
	ld.global.nc.f32 	%f89, [%rd7+32];
	ld.global.nc.f32 	%f90, [%rd34+32];
	sub.f32 	%f91, %f89, %f90;
	fma.rn.f32 	%f92, %f91, %f91, %f88;
	ld.global.nc.f32 	%f93, [%rd7+36];
	ld.global.nc.f32 	%f94, [%rd34+36];
	sub.f32 	%f95, %f93, %f94;
	fma.rn.f32 	%f96, %f95, %f95, %f92;
	ld.global.nc.f32 	%f97, [%rd7+40];
	ld.global.nc.f32 	%f98, [%rd34+40];
	sub.f32 	%f99, %f97, %f98;
	fma.rn.f32 	%f100, %f99, %f99, %f96;
	ld.global.nc.f32 	%f101, [%rd7+44];
	ld.global.nc.f32 	%f102, [%rd34+44];
	sub.f32 	%f103, %f101, %f102;
	fma.rn.f32 	%f104, %f103, %f103, %f100;
	ld.global.nc.f32 	%f105, [%rd7+48];
	ld.global.nc.f32 	%f106, [%rd34+48];
	sub.f32 	%f107, %f105, %f106;
	fma.rn.f32 	%f108, %f107, %f107, %f104;
	ld.global.nc.f32 	%f109, [%rd7+52];
	ld.global.nc.f32 	%f110, [%rd34+52];
	sub.f32 	%f111, %f109, %f110;
	fma.rn.f32 	%f112, %f111, %f111, %f108;
	ld.global.nc.f32 	%f113, [%rd7+56];
	ld.global.nc.f32 	%f114, [%rd34+56];
	sub.f32 	%f115, %f113, %f114;
	fma.rn.f32 	%f116, %f115, %f115, %f112;
	ld.global.nc.f32 	%f117, [%rd7+60];
	ld.global.nc.f32 	%f118, [%rd34+60];
	sub.f32 	%f119, %f117, %f118;
	fma.rn.f32 	%f444, %f119, %f119, %f116;
	mov.b32 	%r108, 16;
$L__BB2_41:
	setp.eq.s32 	%p6, %r27, 0;
	@%p6 bra 	$L__BB2_51;
	setp.lt.u32 	%p7, %r28, 7;
	@%p7 bra 	$L__BB2_44;
	cvt.u64.u32 	%rd35, %r108;
	mul.wide.u32 	%rd36, %r108, 4;
	add.s64 	%rd37, %rd7, %rd36;
	ld.global.nc.f32 	%f121, [%rd37];
	add.s64 	%rd38, %rd21, %rd35;
	shl.b64 	%rd39, %rd38, 2;
	add.s64 	%rd40, %rd1, %rd39;
	ld.global.nc.f32 	%f122, [%rd40];
	sub.f32 	%f123, %f121, %f122;
	fma.rn.f32 	%f124, %f123, %f123, %f444;
	ld.global.nc.f32 	%f125, [%rd37+4];
	ld.global.nc.f32 	%f126, [%rd40+4];
	sub.f32 	%f127, %f125, %f126;
	fma.rn.f32 	%f128, %f127, %f127, %f124;
	ld.global.nc.f32 	%f129, [%rd37+8];
	ld.global.nc.f32 	%f130, [%rd40+8];
	sub.f32 	%f131, %f129, %f130;
	fma.rn.f32 	%f132, %f131, %f131, %f128;
	ld.global.nc.f32 	%f133, [%rd37+12];
	ld.global.nc.f32 	%f134, [%rd40+12];
	sub.f32 	%f135, %f133, %f134;
	fma.rn.f32 	%f136, %f135, %f135, %f132;
	ld.global.nc.f32 	%f137, [%rd37+16];
	ld.global.nc.f32 	%f138, [%rd40+16];
	sub.f32 	%f139, %f137, %f138;
	fma.rn.f32 	%f140, %f139, %f139, %f136;
	ld.global.nc.f32 	%f141, [%rd37+20];
	ld.global.nc.f32 	%f142, [%rd40+20];
	sub.f32 	%f143, %f141, %f142;
	fma.rn.f32 	%f144, %f143, %f143, %f140;
	ld.global.nc.f32 	%f145, [%rd37+24];
	ld.global.nc.f32 	%f146, [%rd40+24];
	sub.f32 	%f147, %f145, %f146;
	fma.rn.f32 	%f148, %f147, %f147, %f144;
	ld.global.nc.f32 	%f149, [%rd37+28];
	ld.global.nc.f32 	%f150, [%rd40+28];
	sub.f32 	%f151, %f149, %f150;
	fma.rn.f32 	%f444, %f151, %f151, %f148;
	add.s32 	%r108, %r108, 8;
$L__BB2_44:
	setp.eq.s32 	%p8, %r29, 0;
	@%p8 bra 	$L__BB2_51;
	setp.lt.u32 	%p9, %r30, 3;
	@%p9 bra 	$L__BB2_47;
	cvt.u64.u32 	%rd41, %r108;
	mul.wide.u32 	%rd42, %r108, 4;
	add.s64 	%rd43, %rd7, %rd42;
	ld.global.nc.f32 	%f153, [%rd43];
	add.s64 	%rd44, %rd21, %rd41;
	shl.b64 	%rd45, %rd44, 2;
	add.s64 	%rd46, %rd1, %rd45;
	ld.global.nc.f32 	%f154, [%rd46];
	sub.f32 	%f155, %f153, %f154;
	fma.rn.f32 	%f156, %f155, %f155, %f444;
	ld.global.nc.f32 	%f157, [%rd43+4];
	ld.global.nc.f32 	%f158, [%rd46+4];
	sub.f32 	%f159, %f157, %f158;
	fma.rn.f32 	%f160, %f159, %f159, %f156;
	ld.global.nc.f32 	%f161, [%rd43+8];
	ld.global.nc.f32 	%f162, [%rd46+8];
	sub.f32 	%f163, %f161, %f162;
	fma.rn.f32 	%f164, %f163, %f163, %f160;
	ld.global.nc.f32 	%f165, [%rd43+12];
	ld.global.nc.f32 	%f166, [%rd46+12];
	sub.f32 	%f167, %f165, %f166;
	fma.rn.f32 	%f444, %f167, %f167, %f164;
	add.s32 	%r108, %r108, 4;
$L__BB2_47:
	setp.eq.s32 	%p10, %r31, 0;
	@%p10 bra 	$L__BB2_51;
	setp.eq.s32 	%p11, %r31, 1;
	cvt.u64.u32 	%rd47, %r108;
	mul.wide.u32 	%rd48, %r108, 4;
	add.s64 	%rd22, %rd7, %rd48;
	ld.global.nc.f32 	%f168, [%rd22];
	add.s64 	%rd49, %rd21, %rd47;
	shl.b64 	%rd50, %rd49, 2;
	add.s64 	%rd23, %rd1, %rd50;
	ld.global.nc.f32 	%f169, [%rd23];
	sub.f32 	%f170, %f168, %f169;
	fma.rn.f32 	%f444, %f170, %f170, %f444;
	@%p11 bra 	$L__BB2_51;
	setp.eq.s32 	%p12, %r31, 2;
	ld.global.nc.f32 	%f171, [%rd22+4];
	ld.global.nc.f32 	%f172, [%rd23+4];
	sub.f32 	%f173, %f171, %f172;
	fma.rn.f32 	%f444, %f173, %f173, %f444;
	@%p12 bra 	$L__BB2_51;
	ld.global.nc.f32 	%f174, [%rd22+8];
	ld.global.nc.f32 	%f175, [%rd23+8];
	sub.f32 	%f176, %f174, %f175;
	fma.rn.f32 	%f444, %f176, %f176, %f444;
$L__BB2_51:
	ld.local.f32 	%f177, [%rd2];
	setp.ge.f32 	%p13, %f444, %f177;
	@%p13 bra 	$L__BB2_63;
	ld.local.f32 	%f44, [%rd2+4];
	setp.leu.f32 	%p14, %f44, %f444;
	mov.b64 	%rd105, 0;
	@%p14 bra 	$L__BB2_62;
	st.local.f32 	[%rd2], %f44;
	ld.local.u32 	%r49, [%rd3+4];
	st.local.u32 	[%rd3], %r49;
	ld.local.f32 	%f45, [%rd2+8];
	setp.leu.f32 	%p15, %f45, %f444;
	mov.b64 	%rd105, 1;
	@%p15 bra 	$L__BB2_62;
	st.local.f32 	[%rd2+4], %f45;
	ld.local.u32 	%r50, [%rd3+8];
	st.local.u32 	[%rd3+4], %r50;
	ld.local.f32 	%f46, [%rd2+12];
	setp.leu.f32 	%p16, %f46, %f444;
	mov.b64 	%rd105, 2;
	@%p16 bra 	$L__BB2_62;
	st.local.f32 	[%rd2+8], %f46;
	ld.local.u32 	%r51, [%rd3+12];
	st.local.u32 	[%rd3+8], %r51;
	ld.local.f32 	%f47, [%rd2+16];
	setp.leu.f32 	%p17, %f47, %f444;
	mov.b64 	%rd105, 3;
	@%p17 bra 	$L__BB2_62;
	st.local.f32 	[%rd2+12], %f47;
	ld.local.u32 	%r52, [%rd3+16];
	st.local.u32 	[%rd3+12], %r52;
	ld.local.f32 	%f48, [%rd2+20];
	setp.leu.f32 	%p18, %f48, %f444;
	mov.b64 	%rd105, 4;
	@%p18 bra 	$L__BB2_62;
	st.local.f32 	[%rd2+16], %f48;
	ld.local.u32 	%r53, [%rd3+20];
	st.local.u32 	[%rd3+16], %r53;
	ld.local.f32 	%f49, [%rd2+24];
	setp.leu.f32 	%p19, %f49, %f444;
	mov.b64 	%rd105, 5;
	@%p19 bra 	$L__BB2_62;
	st.local.f32 	[%rd2+20], %f49;
	ld.local.u32 	%r54, [%rd3+24];
	st.local.u32 	[%rd3+20], %r54;
	ld.local.f32 	%f50, [%rd2+28];
	setp.leu.f32 	%p20, %f50, %f444;
	mov.b64 	%rd105, 6;
	@%p20 bra 	$L__BB2_62;
	st.local.f32 	[%rd2+24], %f50;
	ld.local.u32 	%r55, [%rd3+28];
	st.local.u32 	[%rd3+24], %r55;
	ld.local.f32 	%f51, [%rd2+32];
	setp.leu.f32 	%p21, %f51, %f444;
	mov.b64 	%rd105, 7;
	@%p21 bra 	$L__BB2_62;
	st.local.f32 	[%rd2+28], %f51;
	ld.local.u32 	%r56, [%rd3+32];
	st.local.u32 	[%rd3+28], %r56;
	ld.local.f32 	%f52, [%rd2+36];
	setp.leu.f32 	%p22, %f52, %f444;
	mov.b64 	%rd105, 8;
	@%p22 bra 	$L__BB2_62;
	st.local.f32 	[%rd2+32], %f52;
	ld.local.u32 	%r57, [%rd3+36];
	st.local.u32 	[%rd3+32], %r57;
	mov.b64 	%rd105, 9;
$L__BB2_62:
	shl.b64 	%rd61, %rd105, 2;
	add.s64 	%rd62, %rd2, %rd61;
	st.local.f32 	[%rd62], %f444;
	add.s64 	%rd63, %rd3, %rd61;
	st.local.u32 	[%rd63], %r106;
$L__BB2_63:
	add.s32 	%r106, %r106, 1;
	setp.ne.s32 	%p23, %r106, %r39;
	@%p23 bra 	$L__BB2_38;
$L__BB2_64:
	ld.param.u64 	%rd101, [_Z10knn_kernelILi10EEvPKfS1_iiiPiPf_param_5];
	mul.lo.s32 	%r86, %r1, 10;
	ld.local.v2.u32 	{%r87, %r88}, [%rd3+32];
	cvta.to.global.u64 	%rd96, %rd101;
	mul.wide.s32 	%rd97, %r86, 4;
	add.s64 	%rd98, %rd96, %rd97;
	st.global.u32 	[%rd98], %r88;
	ld.local.v2.f32 	{%f417, %f418}, [%rd2+32];
	cvta.to.global.u64 	%rd99, %rd27;
	add.s64 	%rd100, %rd99, %rd97;
	st.global.f32 	[%rd100], %f418;
	st.global.u32 	[%rd98+4], %r87;
	st.global.f32 	[%rd100+4], %f417;
	ld.local.v2.u32 	{%r89, %r90}, [%rd3+24];
	st.global.u32 	[%rd98+8], %r90;
	ld.local.v2.f32 	{%f419, %f420}, [%rd2+24];
	st.global.f32 	[%rd100+8], %f420;
	st.global.u32 	[%rd98+12], %r89;
	st.global.f32 	[%rd100+12], %f419;
	ld.local.v2.u32 	{%r91, %r92}, [%rd3+16];
	st.global.u32 	[%rd98+16], %r92;
	ld.local.v2.f32 	{%f421, %f422}, [%rd2+16];
	st.global.f32 	[%rd100+16], %f422;
	st.global.u32 	[%rd98+20], %r91;
	st.global.f32 	[%rd100+20], %f421;
	ld.local.v2.u32 	{%r93, %r94}, [%rd3+8];
	st.global.u32 	[%rd98+24], %r94;
	ld.local.v2.f32 	{%f423, %f424}, [%rd2+8];
	st.global.f32 	[%rd100+24], %f424;
	st.global.u32 	[%rd98+28], %r93;
	st.global.f32 	[%rd100+28], %f423;
	ld.local.v2.u32 	{%r95, %r96}, [%rd3];
	st.global.u32 	[%rd98+32], %r96;
	ld.local.v2.f32 	{%f425, %f426}, [%rd2];
	st.global.f32 	[%rd100+32], %f426;
	st.global.u32 	[%rd98+36], %r95;
	st.global.f32 	[%rd100+36], %f425;
$L__BB2_65:
	ret;

}
	// .globl	_Z10knn_kernelILi16EEvPKfS1_iiiPiPf
.visible .entry _Z10knn_kernelILi16EEvPKfS1_iiiPiPf(
	.param .u64 .ptr .align 1 _Z10knn_kernelILi16EEvPKfS1_iiiPiPf_param_0,
	.param .u64 .ptr .align 1 _Z10knn_kernelILi16EEvPKfS1_iiiPiPf_param_1,
	.param .u32 _Z10knn_kernelILi16EEvPKfS1_iiiPiPf_param_2,
	.param .u32 _Z10knn_kernelILi16EEvPKfS1_iiiPiPf_param_3,
	.param .u32 _Z10knn_kernelILi16EEvPKfS1_iiiPiPf_param_4,
	.param .u64 .ptr .align 1 _Z10knn_kernelILi16EEvPKfS1_iiiPiPf_param_5,
	.param .u64 .ptr .align 1 _Z10knn_kernelILi16EEvPKfS1_iiiPiPf_param_6
)
{
	.local .align 16 .b8 	__local_depot3[128];
	.reg .b64 	%SP;
	.reg .b64 	%SPL;
	.reg .pred 	%p<61>;
	.reg .b32 	%r<128>;
	.reg .b32 	%f<463>;
	.reg .b64 	%rd<118>;

	mov.u64 	%SPL, __local_depot3;
	ld.param.u64 	%rd28, [_Z10knn_kernelILi16EEvPKfS1_iiiPiPf_param_0];
	ld.param.u64 	%rd25, [_Z10knn_kernelILi16EEvPKfS1_iiiPiPf_param_1];
	ld.param.u32 	%r39, [_Z10knn_kernelILi16EEvPKfS1_iiiPiPf_param_2];
	ld.param.u32 	%r40, [_Z10knn_kernelILi16EEvPKfS1_iiiPiPf_param_3];
	ld.param.u32 	%r41, [_Z10knn_kernelILi16EEvPKfS1_iiiPiPf_param_4];
	ld.param.u64 	%rd27, [_Z10knn_kernelILi16EEvPKfS1_iiiPiPf_param_6];
	cvta.to.global.u64 	%rd1, %rd28;
	add.u64 	%rd2, %SPL, 0;
	add.u64 	%rd3, %SPL, 64;
	mov.u32 	%r42, %ctaid.x;
	mov.u32 	%r43, %ntid.x;
	mov.u32 	%r44, %tid.x;
	mad.lo.s32 	%r1, %r42, %r43, %r44;
	setp.ge.s32 	%p1, %r1, %r41;
	@%p1 bra 	$L__BB3_77;
	cvta.to.global.u64 	%rd4, %rd25;
	mov.f32 	%f65, 0f7F800000;
	st.local.v4.f32 	[%rd2], {%f65, %f65, %f65, %f65};
	mov.b32 	%r45, -1;
	st.local.v4.u32 	[%rd3], {%r45, %r45, %r45, %r45};
	st.local.v4.f32 	[%rd2+16], {%f65, %f65, %f65, %f65};
	st.local.v4.u32 	[%rd3+16], {%r45, %r45, %r45, %r45};
	st.local.v4.f32 	[%rd2+32], {%f65, %f65, %f65, %f65};
	st.local.v4.u32 	[%rd3+32], {%r45, %r45, %r45, %r45};
	st.local.v4.f32 	[%rd2+48], {%f65, %f65, %f65, %f65};
	st.local.v4.u32 	[%rd3+48], {%r45, %r45, %r45, %r45};
	cvt.s64.s32 	%rd5, %r40;
	mul.wide.s32 	%rd6, %r40, %r1;
	setp.lt.s32 	%p2, %r39, 1;
	@%p2 bra 	$L__BB3_76;
	shl.b64 	%rd31, %rd6, 2;
	add.s64 	%rd7, %rd4, %rd31;
	setp.lt.s32 	%p3, %r40, 4;
	@%p3 bra 	$L__BB3_43;
	add.s32 	%r2, %r40, -4;
	shr.u32 	%r65, %r2, 2;
	and.b32  	%r66, %r2, -4;
	add.s32 	%r3, %r66, 4;
	add.s32 	%r67, %r65, 1;
	and.b32  	%r4, %r40, 3;
	sub.s32 	%r68, %r40, %r66;
	add.s32 	%r5, %r68, -5;
	and.b32  	%r69, %r2, 12;
	sub.s32 	%r70, %r40, %r69;
	add.s32 	%r71, %r70, 12;
	and.b32  	%r72, %r71, 15;
	add.s32 	%r6, %r72, -1;
	xor.b32  	%r73, %r40, 4;
	and.b32  	%r74, %r2, 4;
	sub.s32 	%r75, %r73, %r74;
	and.b32  	%r76, %r75, 7;
	add.s32 	%r7, %r76, -1;
	and.b32  	%r8, %r67, 3;
	and.b32  	%r9, %r71, 7;
	add.s64 	%rd71, %rd31, %rd4;
	add.s64 	%rd8, %rd71, 32;
	mov.b32 	%r115, 0;
$L__BB3_4:
	setp.lt.u32 	%p30, %r2, 12;
	cvt.u64.u32 	%rd9, %r115;
	mov.f32 	%f447, 0f00000000;
	mov.b32 	%r123, 0;
	@%p30 bra 	$L__BB3_7;
	shr.u32 	%r79, %r2, 2;
	add.s32 	%r80, %r79, 1;
	and.b32  	%r81, %r80, 2147483644;
	neg.s32 	%r116, %r81;
	mul.lo.s64 	%rd72, %rd5, %rd9;
	shl.b64 	%rd73, %rd72, 2;
	add.s64 	%rd74, %rd1, %rd73;
	add.s64 	%rd114, %rd74, 32;
	mov.f32 	%f447, 0f00000000;
	mov.b32 	%r123, 0;
	mov.u64 	%rd115, %rd8;
$L__BB3_6:
	ld.global.nc.f32 	%f193, [%rd115+-32];
	ld.global.nc.f32 	%f194, [%rd114+-32];
	sub.f32 	%f195, %f193, %f194;
	ld.global.nc.f32 	%f196, [%rd115+-28];
	ld.global.nc.f32 	%f197, [%rd114+-28];
	sub.f32 	%f198, %f196, %f197;
	ld.global.nc.f32 	%f199, [%rd115+-24];
	ld.global.nc.f32 	%f200, [%rd114+-24];
	sub.f32 	%f201, %f199, %f200;
	ld.global.nc.f32 	%f202, [%rd115+-20];
	ld.global.nc.f32 	%f203, [%rd114+-20];
	sub.f32 	%f204, %f202, %f203;
	mul.f32 	%f205, %f198, %f198;
	fma.rn.f32 	%f206, %f195, %f195, %f205;
	fma.rn.f32 	%f207, %f201, %f201, %f206;
	fma.rn.f32 	%f208, %f204, %f204, %f207;
	add.f32 	%f209, %f447, %f208;
	ld.global.nc.f32 	%f210, [%rd115+-16];
	ld.global.nc.f32 	%f211, [%rd114+-16];
	sub.f32 	%f212, %f210, %f211;
	ld.global.nc.f32 	%f213, [%rd115+-12];
	ld.global.nc.f32 	%f214, [%rd114+-12];
	sub.f32 	%f215, %f213, %f214;
	ld.global.nc.f32 	%f216, [%rd115+-8];
	ld.global.nc.f32 	%f217, [%rd114+-8];
	sub.f32 	%f218, %f216, %f217;
	ld.global.nc.f32 	%f219, [%rd115+-4];
	ld.global.nc.f32 	%f220, [%rd114+-4];
	sub.f32 	%f221, %f219, %f220;
	mul.f32 	%f222, %f215, %f215;
	fma.rn.f32 	%f223, %f212, %f212, %f222;
	fma.rn.f32 	%f224, %f218, %f218, %f223;
	fma.rn.f32 	%f225, %f221, %f221, %f224;
	add.f32 	%f226, %f209, %f225;
	ld.global.nc.f32 	%f227, [%rd115];
	ld.global.nc.f32 	%f228, [%rd114];
	sub.f32 	%f229, %f227, %f228;
	ld.global.nc.f32 	%f230, [%rd115+4];
	ld.global.nc.f32 	%f231, [%rd114+4];
	sub.f32 	%f232, %f230, %f231;
	ld.global.nc.f32 	%f233, [%rd115+8];
	ld.global.nc.f32 	%f234, [%rd114+8];
	sub.f32 	%f235, %f233, %f234;
	ld.global.nc.f32 	%f236, [%rd115+12];
	ld.global.nc.f32 	%f237, [%rd114+12];
	sub.f32 	%f238, %f236, %f237;
	mul.f32 	%f239, %f232, %f232;
	fma.rn.f32 	%f240, %f229, %f229, %f239;
	fma.rn.f32 	%f241, %f235, %f235, %f240;
	fma.rn.f32 	%f242, %f238, %f238, %f241;
	add.f32 	%f243, %f226, %f242;
	ld.global.nc.f32 	%f244, [%rd115+16];
	ld.global.nc.f32 	%f245, [%rd114+16];
	sub.f32 	%f246, %f244, %f245;
	ld.global.nc.f32 	%f247, [%rd115+20];
	ld.global.nc.f32 	%f248, [%rd114+20];
	sub.f32 	%f249, %f247, %f248;
	ld.global.nc.f32 	%f250, [%rd115+24];
	ld.global.nc.f32 	%f251, [%rd114+24];
	sub.f32 	%f252, %f250, %f251;
	ld.global.nc.f32 	%f253, [%rd115+28];
	ld.global.nc.f32 	%f254, [%rd114+28];
	sub.f32 	%f255, %f253, %f254;
	mul.f32 	%f256, %f249, %f249;
	fma.rn.f32 	%f257, %f246, %f246, %f256;
	fma.rn.f32 	%f258, %f252, %f252, %f257;
	fma.rn.f32 	%f259, %f255, %f255, %f258;
	add.f32 	%f447, %f243, %f259;
	add.s32 	%r123, %r123, 16;
	add.s32 	%r116, %r116, 4;
	add.s64 	%rd115, %rd115, 64;
	add.s64 	%rd114, %rd114, 64;
	setp.eq.s32 	%p31, %r116, 0;
	@%p31 bra 	$L__BB3_7;
	bra.uni 	$L__BB3_6;
$L__BB3_7:
	cvt.u64.u32 	%rd75, %r115;
	mul.lo.s64 	%rd76, %rd75, %rd5;
	shl.b64 	%rd77, %rd76, 2;
	add.s64 	%rd18, %rd1, %rd77;
	setp.eq.s32 	%p32, %r8, 0;
	@%p32 bra 	$L__BB3_11;
	setp.eq.s32 	%p33, %r8, 1;
	mul.wide.u32 	%rd78, %r123, 4;
	add.s64 	%rd19, %rd7, %rd78;
	ld.global.nc.f32 	%f260, [%rd19];
	add.s64 	%rd20, %rd18, %rd78;
	ld.global.nc.f32 	%f261, [%rd20];
	sub.f32 	%f262, %f260, %f261;
	ld.global.nc.f32 	%f263, [%rd19+4];
	ld.global.nc.f32 	%f264, [%rd20+4];
	sub.f32 	%f265, %f263, %f264;
	ld.global.nc.f32 	%f266, [%rd19+8];
	ld.global.nc.f32 	%f267, [%rd20+8];
	sub.f32 	%f268, %f266, %f267;
	ld.global.nc.f32 	%f269, [%rd19+12];
	ld.global.nc.f32 	%f270, [%rd20+12];
	sub.f32 	%f271, %f269, %f270;
	mul.f32 	%f272, %f265, %f265;
	fma.rn.f32 	%f273, %f262, %f262, %f272;
	fma.rn.f32 	%f274, %f268, %f268, %f273;
	fma.rn.f32 	%f275, %f271, %f271, %f274;
	add.f32 	%f447, %f447, %f275;
	@%p33 bra 	$L__BB3_11;
	setp.eq.s32 	%p34, %r8, 2;
	ld.global.nc.f32 	%f276, [%rd19+16];
	ld.global.nc.f32 	%f277, [%rd20+16];
	sub.f32 	%f278, %f276, %f277;
	ld.global.nc.f32 	%f279, [%rd19+20];
	ld.global.nc.f32 	%f280, [%rd20+20];
	sub.f32 	%f281, %f279, %f280;
	ld.global.nc.f32 	%f282, [%rd19+24];
	ld.global.nc.f32 	%f283, [%rd20+24];
	sub.f32 	%f284, %f282, %f283;
	ld.global.nc.f32 	%f285, [%rd19+28];
	ld.global.nc.f32 	%f286, [%rd20+28];
	sub.f32 	%f287, %f285, %f286;
	mul.f32 	%f288, %f281, %f281;
	fma.rn.f32 	%f289, %f278, %f278, %f288;
	fma.rn.f32 	%f290, %f284, %f284, %f289;
	fma.rn.f32 	%f291, %f287, %f287, %f290;
	add.f32 	%f447, %f447, %f291;
	@%p34 bra 	$L__BB3_11;
	ld.global.nc.f32 	%f292, [%rd19+32];
	ld.global.nc.f32 	%f293, [%rd20+32];
	sub.f32 	%f294, %f292, %f293;
	ld.global.nc.f32 	%f295, [%rd19+36];
	ld.global.nc.f32 	%f296, [%rd20+36];
	sub.f32 	%f297, %f295, %f296;
	ld.global.nc.f32 	%f298, [%rd19+40];
	ld.global.nc.f32 	%f299, [%rd20+40];
	sub.f32 	%f300, %f298, %f299;
	ld.global.nc.f32 	%f301, [%rd19+44];
	ld.global.nc.f32 	%f302, [%rd20+44];
	sub.f32 	%f303, %f301, %f302;
	mul.f32 	%f304, %f297, %f297;
	fma.rn.f32 	%f305, %f294, %f294, %f304;
	fma.rn.f32 	%f306, %f300, %f300, %f305;
	fma.rn.f32 	%f307, %f303, %f303, %f306;
	add.f32 	%f447, %f447, %f307;
$L__BB3_11:
	setp.lt.u32 	%p35, %r3, %r40;
	@%p35 bra 	$L__BB3_12;
	bra.uni 	$L__BB3_41;
$L__BB3_12:
	setp.lt.u32 	%p36, %r5, 15;
	mov.u32 	%r120, %r3;
	@%p36 bra 	$L__BB3_32;
	mov.b32 	%r119, 0;
	mov.u32 	%r120, %r3;
	bra.uni 	$L__BB3_31;
$L__BB3_14:
	st.local.f32 	[%rd2], %f20;
	ld.local.u32 	%r83, [%rd3+4];
	st.local.u32 	[%rd3], %r83;
	ld.local.f32 	%f6, [%rd2+8];
	setp.leu.f32 	%p46, %f6, %f447;
	mov.b64 	%rd116, 1;
	@%p46 bra 	$L__BB3_29;
	st.local.f32 	[%rd2+4], %f6;
	ld.local.u32 	%r84, [%rd3+8];
	st.local.u32 	[%rd3+4], %r84;
	ld.local.f32 	%f7, [%rd2+12];
	setp.leu.f32 	%p47, %f7, %f447;
	mov.b64 	%rd116, 2;
	@%p47 bra 	$L__BB3_29;
	st.local.f32 	[%rd2+8], %f7;
	ld.local.u32 	%r85, [%rd3+12];
	st.local.u32 	[%rd3+8], %r85;
	ld.local.f32 	%f8, [%rd2+16];
	setp.leu.f32 	%p48, %f8, %f447;
	mov.b64 	%rd116, 3;
	@%p48 bra 	$L__BB3_29;
	st.local.f32 	[%rd2+12], %f8;
	ld.local.u32 	%r86, [%rd3+16];
	st.local.u32 	[%rd3+12], %r86;
	ld.local.f32 	%f9, [%rd2+20];
	setp.leu.f32 	%p49, %f9, %f447;
	mov.b64 	%rd116, 4;
	@%p49 bra 	$L__BB3_29;
	st.local.f32 	[%rd2+16], %f9;
	ld.local.u32 	%r87, [%rd3+20];
	st.local.u32 	[%rd3+16], %r87;
	ld.local.f32 	%f10, [%rd2+24];
	setp.leu.f32 	%p50, %f10, %f447;
	mov.b64 	%rd116, 5;
	@%p50 bra 	$L__BB3_29;
	st.local.f32 	[%rd2+20], %f10;
	ld.local.u32 	%r88, [%rd3+24];
	st.local.u32 	[%rd3+20], %r88;
	ld.local.f32 	%f11, [%rd2+28];
	setp.leu.f32 	%p51, %f11, %f447;
	mov.b64 	%rd116, 6;
	@%p51 bra 	$L__BB3_29;
	st.local.f32 	[%rd2+24], %f11;
	ld.local.u32 	%r89, [%rd3+28];
	st.local.u32 	[%rd3+24], %r89;
	ld.local.f32 	%f12, [%rd2+32];
	setp.leu.f32 	%p52, %f12, %f447;
	mov.b64 	%rd116, 7;
	@%p52 bra 	$L__BB3_29;
	st.local.f32 	[%rd2+28], %f12;
	ld.local.u32 	%r90, [%rd3+32];
	st.local.u32 	[%rd3+28], %r90;
	ld.local.f32 	%f13, [%rd2+36];
	setp.leu.f32 	%p53, %f13, %f447;
	mov.b64 	%rd116, 8;
	@%p53 bra 	$L__BB3_29;
	st.local.f32 	[%rd2+32], %f13;
	ld.local.u32 	%r91, [%rd3+36];
	st.local.u32 	[%rd3+32], %r91;
	ld.local.f32 	%f14, [%rd2+40];
	setp.leu.f32 	%p54, %f14, %f447;
	mov.b64 	%rd116, 9;
	@%p54 bra 	$L__BB3_29;
	st.local.f32 	[%rd2+36], %f14;
	ld.local.u32 	%r92, [%rd3+40];
	st.local.u32 	[%rd3+36], %r92;
	ld.local.f32 	%f15, [%rd2+44];
	setp.leu.f32 	%p55, %f15, %f447;
	mov.b64 	%rd116, 10;
	@%p55 bra 	$L__BB3_29;
	st.local.f32 	[%rd2+40], %f15;
	ld.local.u32 	%r93, [%rd3+44];
	st.local.u32 	[%rd3+40], %r93;
	ld.local.f32 	%f16, [%rd2+48];
	setp.leu.f32 	%p56, %f16, %f447;
	mov.b64 	%rd116, 11;
	@%p56 bra 	$L__BB3_29;
	st.local.f32 	[%rd2+44], %f16;
	ld.local.u32 	%r94, [%rd3+48];
	st.local.u32 	[%rd3+44], %r94;
	ld.local.f32 	%f17, [%rd2+52];
	setp.leu.f32 	%p57, %f17, %f447;
	mov.b64 	%rd116, 12;
	@%p57 bra 	$L__BB3_29;
	st.local.f32 	[%rd2+48], %f17;
	ld.local.u32 	%r95, [%rd3+52];
	st.local.u32 	[%rd3+48], %r95;
	ld.local.f32 	%f18, [%rd2+56];
	setp.leu.f32 	%p58, %f18, %f447;
	mov.b64 	%rd116, 13;
	@%p58 bra 	$L__BB3_29;
	st.local.f32 	[%rd2+52], %f18;
	ld.local.u32 	%r96, [%rd3+56];
	st.local.u32 	[%rd3+52], %r96;
	ld.local.f32 	%f19, [%rd2+60];
	setp.leu.f32 	%p59, %f19, %f447;
	mov.b64 	%rd116, 14;
	@%p59 bra 	$L__BB3_29;
	st.local.f32 	[%rd2+56], %f19;
	ld.local.u32 	%r97, [%rd3+60];
	st.local.u32 	[%rd3+56], %r97;
	mov.b64 	%rd116, 15;
$L__BB3_29:
	shl.b64 	%rd105, %rd116, 2;
	add.s64 	%rd106, %rd2, %rd105;
	st.local.f32 	[%rd106], %f447;
	add.s64 	%rd107, %rd3, %rd105;
	st.local.u32 	[%rd107], %r115;
$L__BB3_30:
	add.s32 	%r115, %r115, 1;
	setp.eq.s32 	%p60, %r115, %r39;
	@%p60 bra 	$L__BB3_76;
	bra.uni 	$L__BB3_4;
$L__BB3_31:
	.pragma "nounroll";
	mul.wide.u32 	%rd79, %r120, 4;
	add.s64 	%rd80, %rd7, %rd79;
	ld.global.nc.f32 	%f309, [%rd80];
	add.s64 	%rd81, %rd18, %rd79;
	ld.global.nc.f32 	%f310, [%rd81];
	sub.f32 	%f311, %f309, %f310;
	fma.rn.f32 	%f312, %f311, %f311, %f447;
	ld.global.nc.f32 	%f313, [%rd80+4];
	ld.global.nc.f32 	%f314, [%rd81+4];
	sub.f32 	%f315, %f313, %f314;
	fma.rn.f32 	%f316, %f315, %f315, %f312;
	ld.global.nc.f32 	%f317, [%rd80+8];
	ld.global.nc.f32 	%f318, [%rd81+8];
	sub.f32 	%f319, %f317, %f318;
	fma.rn.f32 	%f320, %f319, %f319, %f316;
	ld.global.nc.f32 	%f321, [%rd80+12];
	ld.global.nc.f32 	%f322, [%rd81+12];
	sub.f32 	%f323, %f321, %f322;
	fma.rn.f32 	%f324, %f323, %f323, %f320;
	ld.global.nc.f32 	%f325, [%rd80+16];
	ld.global.nc.f32 	%f326, [%rd81+16];
	sub.f32 	%f327, %f325, %f326;
	fma.rn.f32 	%f328, %f327, %f327, %f324;
	ld.global.nc.f32 	%f329, [%rd80+20];
	ld.global.nc.f32 	%f330, [%rd81+20];
	sub.f32 	%f331, %f329, %f330;
	fma.rn.f32 	%f332, %f331, %f331, %f328;
	ld.global.nc.f32 	%f333, [%rd80+24];
	ld.global.nc.f32 	%f334, [%rd81+24];
	sub.f32 	%f335, %f333, %f334;
	fma.rn.f32 	%f336, %f335, %f335, %f332;
	ld.global.nc.f32 	%f337, [%rd80+28];
	ld.global.nc.f32 	%f338, [%rd81+28];
	sub.f32 	%f339, %f337, %f338;
	fma.rn.f32 	%f340, %f339, %f339, %f336;
	ld.global.nc.f32 	%f341, [%rd80+32];
	ld.global.nc.f32 	%f342, [%rd81+32];
	sub.f32 	%f343, %f341, %f342;
	fma.rn.f32 	%f344, %f343, %f343, %f340;
	ld.global.nc.f32 	%f345, [%rd80+36];
	ld.global.nc.f32 	%f346, [%rd81+36];
	sub.f32 	%f347, %f345, %f346;
	fma.rn.f32 	%f348, %f347, %f347, %f344;
	ld.global.nc.f32 	%f349, [%rd80+40];
	ld.global.nc.f32 	%f350, [%rd81+40];
	sub.f32 	%f351, %f349, %f350;
	fma.rn.f32 	%f352, %f351, %f351, %f348;
	ld.global.nc.f32 	%f353, [%rd80+44];
	ld.global.nc.f32 	%f354, [%rd81+44];
	sub.f32 	%f355, %f353, %f354;
	fma.rn.f32 	%f356, %f355, %f355, %f352;
	ld.global.nc.f32 	%f357, [%rd80+48];
	ld.global.nc.f32 	%f358, [%rd81+48];
	sub.f32 	%f359, %f357, %f358;
	fma.rn.f32 	%f360, %f359, %f359, %f356;
	ld.global.nc.f32 	%f361, [%rd80+52];
	ld.global.nc.f32 	%f362, [%rd81+52];
	sub.f32 	%f363, %f361, %f362;
	fma.rn.f32 	%f364, %f363, %f363, %f360;
	ld.global.nc.f32 	%f365, [%rd80+56];
	ld.global.nc.f32 	%f366, [%rd81+56];
	sub.f32 	%f367, %f365, %f366;
	fma.rn.f32 	%f368, %f367, %f367, %f364;
	ld.global.nc.f32 	%f369, [%rd80+60];
	ld.global.nc.f32 	%f370, [%rd81+60];
	sub.f32 	%f371, %f369, %f370;
	fma.rn.f32 	%f447, %f371, %f371, %f368;
	add.s32 	%r120, %r120, 16;
	add.s32 	%r119, %r119, 16;
	setp.eq.s32 	%p37, %r119, 0;
	@%p37 bra 	$L__BB3_32;
	bra.uni 	$L__BB3_31;
$L__BB3_32:
	setp.eq.s32 	%p38, %r4, 0;
	@%p38 bra 	$L__BB3_41;
	setp.lt.u32 	%p39, %r6, 7;
	@%p39 bra 	$L__BB3_35;
	mul.wide.u32 	%rd82, %r120, 4;
	add.s64 	%rd83, %rd7, %rd82;
	ld.global.nc.f32 	%f373, [%rd83];
	add.s64 	%rd84, %rd18, %rd82;
	ld.global.nc.f32 	%f374, [%rd84];
	sub.f32 	%f375, %f373, %f374;
	fma.rn.f32 	%f376, %f375, %f375, %f447;
	ld.global.nc.f32 	%f377, [%rd83+4];
	ld.global.nc.f32 	%f378, [%rd84+4];
	sub.f32 	%f379, %f377, %f378;
	fma.rn.f32 	%f380, %f379, %f379, %f376;
	ld.global.nc.f32 	%f381, [%rd83+8];
	ld.global.nc.f32 	%f382, [%rd84+8];
	sub.f32 	%f383, %f381, %f382;
	fma.rn.f32 	%f384, %f383, %f383, %f380;
	ld.global.nc.f32 	%f385, [%rd83+12];
	ld.global.nc.f32 	%f386, [%rd84+12];
	sub.f32 	%f387, %f385, %f386;
	fma.rn.f32 	%f388, %f387, %f387, %f384;
	ld.global.nc.f32 	%f389, [%rd83+16];
	ld.global.nc.f32 	%f390, [%rd84+16];
	sub.f32 	%f391, %f389, %f390;
	fma.rn.f32 	%f392, %f391, %f391, %f388;
	ld.global.nc.f32 	%f393, [%rd83+20];
	ld.global.nc.f32 	%f394, [%rd84+20];
	sub.f32 	%f395, %f393, %f394;
	fma.rn.f32 	%f396, %f395, %f395, %f392;
	ld.global.nc.f32 	%f397, [%rd83+24];
	ld.global.nc.f32 	%f398, [%rd84+24];
	sub.f32 	%f399, %f397, %f398;
	fma.rn.f32 	%f400, %f399, %f399, %f396;
	ld.global.nc.f32 	%f401, [%rd83+28];
	ld.global.nc.f32 	%f402, [%rd84+28];
	sub.f32 	%f403, %f401, %f402;
	fma.rn.f32 	%f447, %f403, %f403, %f400;
	add.s32 	%r120, %r120, 8;
$L__BB3_35:
	setp.eq.s32 	%p40, %r9, 0;
	@%p40 bra 	$L__BB3_41;
	setp.lt.u32 	%p41, %r7, 3;
	@%p41 bra 	$L__BB3_38;
	mul.wide.u32 	%rd85, %r120, 4;
	add.s64 	%rd86, %rd7, %rd85;
	ld.global.nc.f32 	%f404, [%rd86];
	add.s64 	%rd87, %rd18, %rd85;
	ld.global.nc.f32 	%f405, [%rd87];
	sub.f32 	%f406, %f404, %f405;
	fma.rn.f32 	%f407, %f406, %f406, %f447;
	ld.global.nc.f32 	%f408, [%rd86+4];
	ld.global.nc.f32 	%f409, [%rd87+4];
	sub.f32 	%f410, %f408, %f409;
	fma.rn.f32 	%f411, %f410, %f410, %f407;
	ld.global.nc.f32 	%f412, [%rd86+8];
	ld.global.nc.f32 	%f413, [%rd87+8];
	sub.f32 	%f414, %f412, %f413;
	fma.rn.f32 	%f415, %f414, %f414, %f411;
	ld.global.nc.f32 	%f416, [%rd86+12];
	ld.global.nc.f32 	%f417, [%rd87+12];
	sub.f32 	%f418, %f416, %f417;
	fma.rn.f32 	%f447, %f418, %f418, %f415;
	add.s32 	%r120, %r120, 4;
$L__BB3_38:
	setp.eq.s32 	%p42, %r4, 1;
	mul.wide.u32 	%rd88, %r120, 4;
	add.s64 	%rd16, %rd7, %rd88;
	ld.global.nc.f32 	%f419, [%rd16];
	add.s64 	%rd17, %rd18, %rd88;
	ld.global.nc.f32 	%f420, [%rd17];
	sub.f32 	%f421, %f419, %f420;
	fma.rn.f32 	%f447, %f421, %f421, %f447;
	@%p42 bra 	$L__BB3_41;
	setp.eq.s32 	%p43, %r4, 2;
	ld.global.nc.f32 	%f422, [%rd16+4];
	ld.global.nc.f32 	%f423, [%rd17+4];
	sub.f32 	%f424, %f422, %f423;
	fma.rn.f32 	%f447, %f424, %f424, %f447;
	@%p43 bra 	$L__BB3_41;
	ld.global.nc.f32 	%f425, [%rd16+8];
	ld.global.nc.f32 	%f426, [%rd17+8];
	sub.f32 	%f427, %f425, %f426;
	fma.rn.f32 	%f447, %f427, %f427, %f447;
$L__BB3_41:
	ld.local.f32 	%f428, [%rd2];
	setp.ltu.f32 	%p44, %f447, %f428;
	@%p44 bra 	$L__BB3_42;
	bra.uni 	$L__BB3_30;
$L__BB3_42:
	ld.local.f32 	%f20, [%rd2+4];
	setp.gt.f32 	%p45, %f20, %f447;
	mov.b64 	%rd116, 0;
	@%p45 bra 	$L__BB3_14;
	bra.uni 	$L__BB3_29;
$L__BB3_43:
	and.b32  	%r27, %r40, 15;
	add.s32 	%r28, %r27, -1;
	and.b32  	%r29, %r40, 7;
	add.s32 	%r30, %r29, -1;
	and.b32  	%r31, %r40, 3;
	mov.b32 	%r124, 0;
$L__BB3_44:
	setp.lt.s32 	%p4, %r40, 1;
	cvt.u64.u32 	%rd32, %r124;
	mul.lo.s64 	%rd21, %rd32, %rd5;
	mov.f32 	%f462, 0f00000000;
	@%p4 bra 	$L__BB3_57;
	setp.lt.u32 	%p5, %r40, 16;
	mov.f32 	%f462, 0f00000000;
	mov.b32 	%r126, 0;
	@%p5 bra 	$L__BB3_47;
	ld.global.nc.f32 	%f69, [%rd7];
	shl.b64 	%rd33, %rd21, 2;
	add.s64 	%rd34, %rd1, %rd33;
	ld.global.nc.f32 	%f70, [%rd34];
	sub.f32 	%f71, %f69, %f70;
	fma.rn.f32 	%f72, %f71, %f71, 0f00000000;
	ld.global.nc.f32 	%f73, [%rd7+4];
	ld.global.nc.f32 	%f74, [%rd34+4];
	sub.f32 	%f75, %f73, %f74;
	fma.rn.f32 	%f76, %f75, %f75, %f72;
	ld.global.nc.f32 	%f77, [%rd7+8];
	ld.global.nc.f32 	%f78, [%rd34+8];
	sub.f32 	%f79, %f77, %f78;
	fma.rn.f32 	%f80, %f79, %f79, %f76;
	ld.global.nc.f32 	%f81, [%rd7+12];
	ld.global.nc.f32 	%f82, [%rd34+12];
	sub.f32 	%f83, %f81, %f82;
	fma.rn.f32 	%f84, %f83, %f83, %f80;
	ld.global.nc.f32 	%f85, [%rd7+16];
	ld.global.nc.f32 	%f86, [%rd34+16];
	sub.f32 	%f87, %f85, %f86;
	fma.rn.f32 	%f88, %f87, %f87, %f84;
	ld.global.nc.f32 	%f89, [%rd7+20];
	ld.global.nc.f32 	%f90, [%rd34+20];
	sub.f32 	%f91, %f89, %f90;
	fma.rn.f32 	%f92, %f91, %f91, %f88;
	ld.global.nc.f32 	%f93, [%rd7+24];
	ld.global.nc.f32 	%f94, [%rd34+24];
	sub.f32 	%f95, %f93, %f94;
	fma.rn.f32 	%f96, %f95, %f95, %f92;
	ld.global.nc.f32 	%f97, [%rd7+28];
	ld.global.nc.f32 	%f98, [%rd34+28];
	sub.f32 	%f99, %f97, %f98;
	fma.rn.f32 	%f100, %f99, %f99, %f96;
	ld.global.nc.f32 	%f101, [%rd7+32];
	ld.global.nc.f32 	%f102, [%rd34+32];
	sub.f32 	%f103, %f101, %f102;
	fma.rn.f32 	%f104, %f103, %f103, %f100;
	ld.global.nc.f32 	%f105, [%rd7+36];
	ld.global.nc.f32 	%f106, [%rd34+36];
	sub.f32 	%f107, %f105, %f106;
	fma.rn.f32 	%f108, %f107, %f107, %f104;
	ld.global.nc.f32 	%f109, [%rd7+40];
	ld.global.nc.f32 	%f110, [%rd34+40];
	sub.f32 	%f111, %f109, %f110;
	fma.rn.f32 	%f112, %f111, %f111, %f108;
	ld.global.nc.f32 	%f113, [%rd7+44];
	ld.global.nc.f32 	%f114, [%rd34+44];
	sub.f32 	%f115, %f113, %f114;
	fma.rn.f32 	%f116, %f115, %f115, %f112;
	ld.global.nc.f32 	%f117, [%rd7+48];
	ld.global.nc.f32 	%f118, [%rd34+48];
	sub.f32 	%f119, %f117, %f118;
	fma.rn.f32 	%f120, %f119, %f119, %f116;
	ld.global.nc.f32 	%f121, [%rd7+52];
	ld.global.nc.f32 	%f122, [%rd34+52];
	sub.f32 	%f123, %f121, %f122;
	fma.rn.f32 	%f124, %f123, %f123, %f120;
	ld.global.nc.f32 	%f125, [%rd7+56];
	ld.global.nc.f32 	%f126, [%rd34+56];
	sub.f32 	%f127, %f125, %f126;
	fma.rn.f32 	%f128, %f127, %f127, %f124;
	ld.global.nc.f32 	%f129, [%rd7+60];
	ld.global.nc.f32 	%f130, [%rd34+60];
	sub.f32 	%f131, %f129, %f130;
	fma.rn.f32 	%f462, %f131, %f131, %f128;
	mov.b32 	%r126, 16;
$L__BB3_47:
	setp.eq.s32 	%p6, %r27, 0;
	@%p6 bra 	$L__BB3_57;
	setp.lt.u32 	%p7, %r28, 7;
	@%p7 bra 	$L__BB3_50;
	cvt.u64.u32 	%rd35, %r126;
	mul.wide.u32 	%rd36, %r126, 4;
	add.s64 	%rd37, %rd7, %rd36;
	ld.global.nc.f32 	%f133, [%rd37];
	add.s64 	%rd38, %rd21, %rd35;
	shl.b64 	%rd39, %rd38, 2;
	add.s64 	%rd40, %rd1, %rd39;
	ld.global.nc.f32 	%f134, [%rd40];
	sub.f32 	%f135, %f133, %f134;
	fma.rn.f32 	%f136, %f135, %f135, %f462;
	ld.global.nc.f32 	%f137, [%rd37+4];
	ld.global.nc.f32 	%f138, [%rd40+4];
	sub.f32 	%f139, %f137, %f138;
	fma.rn.f32 	%f140, %f139, %f139, %f136;
	ld.global.nc.f32 	%f141, [%rd37+8];
	ld.global.nc.f32 	%f142, [%rd40+8];
	sub.f32 	%f143, %f141, %f142;
	fma.rn.f32 	%f144, %f143, %f143, %f140;
	ld.global.nc.f32 	%f145, [%rd37+12];
	ld.global.nc.f32 	%f146, [%rd40+12];
	sub.f32 	%f147, %f145, %f146;
	fma.rn.f32 	%f148, %f147, %f147, %f144;
	ld.global.nc.f32 	%f149, [%rd37+16];
	ld.global.nc.f32 	%f150, [%rd40+16];
	sub.f32 	%f151, %f149, %f150;
	fma.rn.f32 	%f152, %f151, %f151, %f148;
	ld.global.nc.f32 	%f153, [%rd37+20];
	ld.global.nc.f32 	%f154, [%rd40+20];
	sub.f32 	%f155, %f153, %f154;
	fma.rn.f32 	%f156, %f155, %f155, %f152;
	ld.global.nc.f32 	%f157, [%rd37+24];
	ld.global.nc.f32 	%f158, [%rd40+24];
	sub.f32 	%f159, %f157, %f158;
	fma.rn.f32 	%f160, %f159, %f159, %f156;
	ld.global.nc.f32 	%f161, [%rd37+28];
	ld.global.nc.f32 	%f162, [%rd40+28];
	sub.f32 	%f163, %f161, %f162;
	fma.rn.f32 	%f462, %f163, %f163, %f160;
	add.s32 	%r126, %r126, 8;
$L__BB3_50:
	setp.eq.s32 	%p8, %r29, 0;
	@%p8 bra 	$L__BB3_57;
	setp.lt.u32 	%p9, %r30, 3;
	@%p9 bra 	$L__BB3_53;
	cvt.u64.u32 	%rd41, %r126;
	mul.wide.u32 	%rd42, %r126, 4;
	add.s64 	%rd43, %rd7, %rd42;
	ld.global.nc.f32 	%f165, [%rd43];
	add.s64 	%rd44, %rd21, %rd41;
	shl.b64 	%rd45, %rd44, 2;
	add.s64 	%rd46, %rd1, %rd45;
	ld.global.nc.f32 	%f166, [%rd46];
	sub.f32 	%f167, %f165, %f166;
	fma.rn.f32 	%f168, %f167, %f167, %f462;
	ld.global.nc.f32 	%f169, [%rd43+4];
	ld.global.nc.f32 	%f170, [%rd46+4];
	sub.f32 	%f171, %f169, %f170;
	fma.rn.f32 	%f172, %f171, %f171, %f168;
	ld.global.nc.f32 	%f173, [%rd43+8];
	ld.global.nc.f32 	%f174, [%rd46+8];
	sub.f32 	%f175, %f173, %f174;
	fma.rn.f32 	%f176, %f175, %f175, %f172;
	ld.global.nc.f32 	%f177, [%rd43+12];
	ld.global.nc.f32 	%f178, [%rd46+12];
	sub.f32 	%f179, %f177, %f178;
	fma.rn.f32 	%f462, %f179, %f179, %f176;
	add.s32 	%r126, %r126, 4;
$L__BB3_53:
	setp.eq.s32 	%p10, %r31, 0;
	@%p10 bra 	$L__BB3_57;
	setp.eq.s32 	%p11, %r31, 1;
	cvt.u64.u32 	%rd47, %r126;
	mul.wide.u32 	%rd48, %r126, 4;
	add.s64 	%rd22, %rd7, %rd48;
	ld.global.nc.f32 	%f180, [%rd22];
	add.s64 	%rd49, %rd21, %rd47;
	shl.b64 	%rd50, %rd49, 2;
	add.s64 	%rd23, %rd1, %rd50;
	ld.global.nc.f32 	%f181, [%rd23];
	sub.f32 	%f182, %f180, %f181;
	fma.rn.f32 	%f462, %f182, %f182, %f462;
	@%p11 bra 	$L__BB3_57;
	setp.eq.s32 	%p12, %r31, 2;
	ld.global.nc.f32 	%f183, [%rd22+4];
	ld.global.nc.f32 	%f184, [%rd23+4];
	sub.f32 	%f185, %f183, %f184;
	fma.rn.f32 	%f462, %f185, %f185, %f462;
	@%p12 bra 	$L__BB3_57;
	ld.global.nc.f32 	%f186, [%rd22+8];
	ld.global.nc.f32 	%f187, [%rd23+8];
	sub.f32 	%f188, %f186, %f187;
	fma.rn.f32 	%f462, %f188, %f188, %f462;
$L__BB3_57:
	ld.local.f32 	%f189, [%rd2];
	setp.ge.f32 	%p13, %f462, %f189;
	@%p13 bra 	$L__BB3_75;
	ld.local.f32 	%f50, [%rd2+4];
	setp.leu.f32 	%p14, %f50, %f462;
	mov.b64 	%rd117, 0;
	@%p14 bra 	$L__BB3_74;
	st.local.f32 	[%rd2], %f50;
	ld.local.u32 	%r49, [%rd3+4];
	st.local.u32 	[%rd3], %r49;
	ld.local.f32 	%f51, [%rd2+8];
	setp.leu.f32 	%p15, %f51, %f462;
	mov.b64 	%rd117, 1;
	@%p15 bra 	$L__BB3_74;
	st.local.f32 	[%rd2+4], %f51;
	ld.local.u32 	%r50, [%rd3+8];
	st.local.u32 	[%rd3+4], %r50;
	ld.local.f32 	%f52, [%rd2+12];
	setp.leu.f32 	%p16, %f52, %f462;
	mov.b64 	%rd117, 2;
	@%p16 bra 	$L__BB3_74;
	st.local.f32 	[%rd2+8], %f52;
	ld.local.u32 	%r51, [%rd3+12];
	st.local.u32 	[%rd3+8], %r51;
	ld.local.f32 	%f53, [%rd2+16];
	setp.leu.f32 	%p17, %f53, %f462;
	mov.b64 	%rd117, 3;
	@%p17 bra 	$L__BB3_74;
	st.local.f32 	[%rd2+12], %f53;
	ld.local.u32 	%r52, [%rd3+16];
	st.local.u32 	[%rd3+12], %r52;
	ld.local.f32 	%f54, [%rd2+20];
	setp.leu.f32 	%p18, %f54, %f462;
	mov.b64 	%rd117, 4;
	@%p18 bra 	$L__BB3_74;
	st.local.f32 	[%rd2+16], %f54;
	ld.local.u32 	%r53, [%rd3+20];
	st.local.u32 	[%rd3+16], %r53;
	ld.local.f32 	%f55, [%rd2+24];
	setp.leu.f32 	%p19, %f55, %f462;
	mov.b64 	%rd117, 5;
	@%p19 bra 	$L__BB3_74;
	st.local.f32 	[%rd2+20], %f55;
	ld.local.u32 	%r54, [%rd3+24];
	st.local.u32 	[%rd3+20], %r54;
	ld.local.f32 	%f56, [%rd2+28];
	setp.leu.f32 	%p20, %f56, %f462;
	mov.b64 	%rd117, 6;
	@%p20 bra 	$L__BB3_74;
	st.local.f32 	[%rd2+24], %f56;
	ld.local.u32 	%r55, [%rd3+28];
	st.local.u32 	[%rd3+24], %r55;
	ld.local.f32 	%f57, [%rd2+32];
	setp.leu.f32 	%p21, %f57, %f462;
	mov.b64 	%rd117, 7;
	@%p21 bra 	$L__BB3_74;
	st.local.f32 	[%rd2+28], %f57;
	ld.local.u32 	%r56, [%rd3+32];
	st.local.u32 	[%rd3+28], %r56;
	ld.local.f32 	%f58, [%rd2+36];
	setp.leu.f32 	%p22, %f58, %f462;
	mov.b64 	%rd117, 8;
	@%p22 bra 	$L__BB3_74;
	st.local.f32 	[%rd2+32], %f58;
	ld.local.u32 	%r57, [%rd3+36];
	st.local.u32 	[%rd3+32], %r57;
	ld.local.f32 	%f59, [%rd2+40];
	setp.leu.f32 	%p23, %f59, %f462;
	mov.b64 	%rd117, 9;
	@%p23 bra 	$L__BB3_74;
	st.local.f32 	[%rd2+36], %f59;
	ld.local.u32 	%r58, [%rd3+40];
	st.local.u32 	[%rd3+36], %r58;
	ld.local.f32 	%f60, [%rd2+44];
	setp.leu.f32 	%p24, %f60, %f462;
	mov.b64 	%rd117, 10;
	@%p24 bra 	$L__BB3_74;
	st.local.f32 	[%rd2+40], %f60;
	ld.local.u32 	%r59, [%rd3+44];
	st.local.u32 	[%rd3+40], %r59;
	ld.local.f32 	%f61, [%rd2+48];
	setp.leu.f32 	%p25, %f61, %f462;
	mov.b64 	%rd117, 11;
	@%p25 bra 	$L__BB3_74;
	st.local.f32 	[%rd2+44], %f61;
	ld.local.u32 	%r60, [%rd3+48];
	st.local.u32 	[%rd3+44], %r60;
	ld.local.f32 	%f62, [%rd2+52];
	setp.leu.f32 	%p26, %f62, %f462;
	mov.b64 	%rd117, 12;
	@%p26 bra 	$L__BB3_74;
	st.local.f32 	[%rd2+48], %f62;
	ld.local.u32 	%r61, [%rd3+52];
	st.local.u32 	[%rd3+48], %r61;
	ld.local.f32 	%f63, [%rd2+56];
	setp.leu.f32 	%p27, %f63, %f462;
	mov.b64 	%rd117, 13;
	@%p27 bra 	$L__BB3_74;
	st.local.f32 	[%rd2+52], %f63;
	ld.local.u32 	%r62, [%rd3+56];
	st.local.u32 	[%rd3+52], %r62;
	ld.local.f32 	%f64, [%rd2+60];
	setp.leu.f32 	%p28, %f64, %f462;
	mov.b64 	%rd117, 14;
	@%p28 bra 	$L__BB3_74;
	st.local.f32 	[%rd2+56], %f64;
	ld.local.u32 	%r63, [%rd3+60];
	st.local.u32 	[%rd3+56], %r63;
	mov.b64 	%rd117, 15;
$L__BB3_74:
	shl.b64 	%rd67, %rd117, 2;
	add.s64 	%rd68, %rd2, %rd67;
	st.local.f32 	[%rd68], %f462;
	add.s64 	%rd69, %rd3, %rd67;
	st.local.u32 	[%rd69], %r124;
$L__BB3_75:
	add.s32 	%r124, %r124, 1;
	setp.ne.s32 	%p29, %r124, %r39;
	@%p29 bra 	$L__BB3_44;
$L__BB3_76:
	ld.param.u64 	%rd113, [_Z10knn_kernelILi16EEvPKfS1_iiiPiPf_param_5];
	shl.b32 	%r98, %r1, 4;
	ld.local.v4.u32 	{%r99, %r100, %r101, %r102}, [%rd3+48];
	cvta.to.global.u64 	%rd108, %rd113;
	mul.wide.s32 	%rd109, %r98, 4;
	add.s64 	%rd110, %rd108, %rd109;
	st.global.u32 	[%rd110], %r102;
	ld.local.v4.f32 	{%f429, %f430, %f431, %f432}, [%rd2+48];
	cvta.to.global.u64 	%rd111, %rd27;
	add.s64 	%rd112, %rd111, %rd109;
	st.global.f32 	[%rd112], %f432;
	st.global.u32 	[%rd110+4], %r101;
	st.global.f32 	[%rd112+4], %f431;
	st.global.u32 	[%rd110+8], %r100;
	st.global.f32 	[%rd112+8], %f430;
	st.global.u32 	[%rd110+12], %r99;
	st.global.f32 	[%rd112+12], %f429;
	ld.local.v4.u32 	{%r103, %r104, %r105, %r106}, [%rd3+32];
	st.global.u32 	[%rd110+16], %r106;
	ld.local.v4.f32 	{%f433, %f434, %f435, %f436}, [%rd2+32];
	st.global.f32 	[%rd112+16], %f436;
	st.global.u32 	[%rd110+20], %r105;
	st.global.f32 	[%rd112+20], %f435;
	st.global.u32 	[%rd110+24], %r104;
	st.global.f32 	[%rd112+24], %f434;
	st.global.u32 	[%rd110+28], %r103;
	st.global.f32 	[%rd112+28], %f433;
	ld.local.v4.u32 	{%r107, %r108, %r109, %r110}, [%rd3+16];
	st.global.u32 	[%rd110+32], %r110;
	ld.local.v4.f32 	{%f437, %f438, %f439, %f440}, [%rd2+16];
	st.global.f32 	[%rd112+32], %f440;
	st.global.u32 	[%rd110+36], %r109;
	st.global.f32 	[%rd112+36], %f439;
	st.global.u32 	[%rd110+40], %r108;
	st.global.f32 	[%rd112+40], %f438;
	st.global.u32 	[%rd110+44], %r107;
	st.global.f32 	[%rd112+44], %f437;
	ld.local.v4.u32 	{%r111, %r112, %r113, %r114}, [%rd3];
	st.global.u32 	[%rd110+48], %r114;
	ld.local.v4.f32 	{%f441, %f442, %f443, %f444}, [%rd2];
	st.global.f32 	[%rd112+48], %f444;
	st.global.u32 	[%rd110+52], %r113;
	st.global.f32 	[%rd112+52], %f443;
	st.global.u32 	[%rd110+56], %r112;
	st.global.f32 	[%rd112+56], %f442;
	st.global.u32 	[%rd110+60], %r111;
	st.global.f32 	[%rd112+60], %f441;
$L__BB3_77:
	ret;

}
	// .globl	_Z10knn_kernelILi32EEvPKfS1_iiiPiPf
.visible .entry _Z10knn_kernelILi32EEvPKfS1_iiiPiPf(
	.param .u64 .ptr .align 1 _Z10knn_kernelILi32EEvPKfS1_iiiPiPf_param_0,
	.param .u64 .ptr .align 1 _Z10knn_kernelILi32EEvPKfS1_iiiPiPf_param_1,
	.param .u32 _Z10knn_kernelILi32EEvPKfS1_iiiPiPf_param_2,
	.param .u32 _Z10knn_kernelILi32EEvPKfS1_iiiPiPf_param_3,
	.param .u32 _Z10knn_kernelILi32EEvPKfS1_iiiPiPf_param_4,
	.param .u64 .ptr .align 1 _Z10knn_kernelILi32EEvPKfS1_iiiPiPf_param_5,
	.param .u64 .ptr .align 1 _Z10knn_kernelILi32EEvPKfS1_iiiPiPf_param_6
)
{
	.local .align 16 .b8 	__local_depot4[256];
	.reg .b64 	%SP;
	.reg .b64 	%SPL;
	.reg .pred 	%p<93>;
	.reg .b32 	%r<176>;
	.reg .b32 	%f<511>;
	.reg .b64 	%rd<150>;

	mov.u64 	%SPL, __local_depot4;
	ld.param.u64 	%rd28, [_Z10knn_kernelILi32EEvPKfS1_iiiPiPf_param_0];
	ld.param.u64 	%rd25, [_Z10knn_kernelILi32EEvPKfS1_iiiPiPf_param_1];
	ld.param.u32 	%r39, [_Z10knn_kernelILi32EEvPKfS1_iiiPiPf_param_2];
	ld.param.u32 	%r40, [_Z10knn_kernelILi32EEvPKfS1_iiiPiPf_param_3];
	ld.param.u32 	%r41, [_Z10knn_kernelILi32EEvPKfS1_iiiPiPf_param_4];
	ld.param.u64 	%rd27, [_Z10knn_kernelILi32EEvPKfS1_iiiPiPf_param_6];
	cvta.to.global.u64 	%rd1, %rd28;
	add.u64 	%rd2, %SPL, 0;
	add.u64 	%rd3, %SPL, 128;
	mov.u32 	%r42, %ctaid.x;
	mov.u32 	%r43, %ntid.x;
	mov.u32 	%r44, %tid.x;
	mad.lo.s32 	%r1, %r42, %r43, %r44;
	setp.ge.s32 	%p1, %r1, %r41;
	@%p1 bra 	$L__BB4_109;
	cvta.to.global.u64 	%rd4, %rd25;
	mov.f32 	%f97, 0f7F800000;
	st.local.v4.f32 	[%rd2], {%f97, %f97, %f97, %f97};
	mov.b32 	%r45, -1;
	st.local.v4.u32 	[%rd3], {%r45, %r45, %r45, %r45};
	st.local.v4.f32 	[%rd2+16], {%f97, %f97, %f97, %f97};
	st.local.v4.u32 	[%rd3+16], {%r45, %r45, %r45, %r45};
	st.local.v4.f32 	[%rd2+32], {%f97, %f97, %f97, %f97};
	st.local.v4.u32 	[%rd3+32], {%r45, %r45, %r45, %r45};
	st.local.v4.f32 	[%rd2+48], {%f97, %f97, %f97, %f97};
	st.local.v4.u32 	[%rd3+48], {%r45, %r45, %r45, %r45};
	st.local.v4.f32 	[%rd2+64], {%f97, %f97, %f97, %f97};
	st.local.v4.u32 	[%rd3+64], {%r45, %r45, %r45, %r45};
	st.local.v4.f32 	[%rd2+80], {%f97, %f97, %f97, %f97};
	st.local.v4.u32 	[%rd3+80], {%r45, %r45, %r45, %r45};
	st.local.v4.f32 	[%rd2+96], {%f97, %f97, %f97, %f97};
	st.local.v4.u32 	[%rd3+96], {%r45, %r45, %r45, %r45};
	st.local.v4.f32 	[%rd2+112], {%f97, %f97, %f97, %f97};
	st.local.v4.u32 	[%rd3+112], {%r45, %r45, %r45, %r45};
	cvt.s64.s32 	%rd5, %r40;
	mul.wide.s32 	%rd6, %r40, %r1;
	setp.lt.s32 	%p2, %r39, 1;
	@%p2 bra 	$L__BB4_108;
	shl.b64 	%rd31, %rd6, 2;
	add.s64 	%rd7, %rd4, %rd31;
	setp.lt.s32 	%p3, %r40, 4;
	@%p3 bra 	$L__BB4_59;
	add.s32 	%r2, %r40, -4;
	shr.u32 	%r81, %r2, 2;
	and.b32  	%r82, %r2, -4;
	add.s32 	%r3, %r82, 4;
	add.s32 	%r83, %r81, 1;
	and.b32  	%r4, %r40, 3;
	sub.s32 	%r84, %r40, %r82;
	add.s32 	%r5, %r84, -5;
	and.b32  	%r85, %r2, 12;
	sub.s32 	%r86, %r40, %r85;
	add.s32 	%r87, %r86, 12;
	and.b32  	%r88, %r87, 15;
	add.s32 	%r6, %r88, -1;
	xor.b32  	%r89, %r40, 4;
	and.b32  	%r90, %r2, 4;
	sub.s32 	%r91, %r89, %r90;
	and.b32  	%r92, %r91, 7;
	add.s32 	%r7, %r92, -1;
	and.b32  	%r8, %r83, 3;
	and.b32  	%r9, %r87, 7;
	add.s64 	%rd87, %rd31, %rd4;
	add.s64 	%rd8, %rd87, 32;
	mov.b32 	%r163, 0;
$L__BB4_4:
	setp.lt.u32 	%p46, %r2, 12;
	cvt.u64.u32 	%rd9, %r163;
	mov.f32 	%f495, 0f00000000;
	mov.b32 	%r171, 0;
	@%p46 bra 	$L__BB4_7;
	shr.u32 	%r95, %r2, 2;
	add.s32 	%r96, %r95, 1;
	and.b32  	%r97, %r96, 2147483644;
	neg.s32 	%r164, %r97;
	mul.lo.s64 	%rd88, %rd5, %rd9;
	shl.b64 	%rd89, %rd88, 2;
	add.s64 	%rd90, %rd1, %rd89;
	add.s64 	%rd146, %rd90, 32;
	mov.f32 	%f495, 0f00000000;
	mov.b32 	%r171, 0;
	mov.u64 	%rd147, %rd8;
$L__BB4_6:
	ld.global.nc.f32 	%f225, [%rd147+-32];
	ld.global.nc.f32 	%f226, [%rd146+-32];
	sub.f32 	%f227, %f225, %f226;
	ld.global.nc.f32 	%f228, [%rd147+-28];
	ld.global.nc.f32 	%f229, [%rd146+-28];
	sub.f32 	%f230, %f228, %f229;
	ld.global.nc.f32 	%f231, [%rd147+-24];
	ld.global.nc.f32 	%f232, [%rd146+-24];
	sub.f32 	%f233, %f231, %f232;
	ld.global.nc.f32 	%f234, [%rd147+-20];
	ld.global.nc.f32 	%f235, [%rd146+-20];
	sub.f32 	%f236, %f234, %f235;
	mul.f32 	%f237, %f230, %f230;
	fma.rn.f32 	%f238, %f227, %f227, %f237;
	fma.rn.f32 	%f239, %f233, %f233, %f238;
	fma.rn.f32 	%f240, %f236, %f236, %f239;
	add.f32 	%f241, %f495, %f240;
	ld.global.nc.f32 	%f242, [%rd147+-16];
	ld.global.nc.f32 	%f243, [%rd146+-16];
	sub.f32 	%f244, %f242, %f243;
	ld.global.nc.f32 	%f245, [%rd147+-12];
	ld.global.nc.f32 	%f246, [%rd146+-12];
	sub.f32 	%f247, %f245, %f246;
	ld.global.nc.f32 	%f248, [%rd147+-8];
	ld.global.nc.f32 	%f249, [%rd146+-8];
	sub.f32 	%f250, %f248, %f249;
	ld.global.nc.f32 	%f251, [%rd147+-4];
	ld.global.nc.f32 	%f252, [%rd146+-4];
	sub.f32 	%f253, %f251, %f252;
	mul.f32 	%f254, %f247, %f247;
	fma.rn.f32 	%f255, %f244, %f244, %f254;
	fma.rn.f32 	%f256, %f250, %f250, %f255;
	fma.rn.f32 	%f257, %f253, %f253, %f256;
	add.f32 	%f258, %f241, %f257;
	ld.global.nc.f32 	%f259, [%rd147];
	ld.global.nc.f32 	%f260, [%rd146];
	sub.f32 	%f261, %f259, %f260;
	ld.global.nc.f32 	%f262, [%rd147+4];
	ld.global.nc.f32 	%f263, [%rd146+4];
	sub.f32 	%f264, %f262, %f263;
	ld.global.nc.f32 	%f265, [%rd147+8];
	ld.global.nc.f32 	%f266, [%rd146+8];
	sub.f32 	%f267, %f265, %f266;
	ld.global.nc.f32 	%f268, [%rd147+12];
	ld.global.nc.f32 	%f269, [%rd146+12];
	sub.f32 	%f270, %f268, %f269;
	mul.f32 	%f271, %f264, %f264;
	fma.rn.f32 	%f272, %f261, %f261, %f271;
	fma.rn.f32 	%f273, %f267, %f267, %f272;
	fma.rn.f32 	%f274, %f270, %f270, %f273;
	add.f32 	%f275, %f258, %f274;
	ld.global.nc.f32 	%f276, [%rd147+16];
	ld.global.nc.f32 	%f277, [%rd146+16];
	sub.f32 	%f278, %f276, %f277;
	ld.global.nc.f32 	%f279, [%rd147+20];
	ld.global.nc.f32 	%f280, [%rd146+20];
	sub.f32 	%f281, %f279, %f280;
	ld.global.nc.f32 	%f282, [%rd147+24];
	ld.global.nc.f32 	%f283, [%rd146+24];
	sub.f32 	%f284, %f282, %f283;
	ld.global.nc.f32 	%f285, [%rd147+28];
	ld.global.nc.f32 	%f286, [%rd146+28];
	sub.f32 	%f287, %f285, %f286;
	mul.f32 	%f288, %f281, %f281;
	fma.rn.f32 	%f289, %f278, %f278, %f288;
	fma.rn.f32 	%f290, %f284, %f284, %f289;
	fma.rn.f32 	%f291, %f287, %f287, %f290;
	add.f32 	%f495, %f275, %f291;
	add.s32 	%r171, %r171, 16;
	add.s32 	%r164, %r164, 4;
	add.s64 	%rd147, %rd147, 64;
	add.s64 	%rd146, %rd146, 64;
	setp.eq.s32 	%p47, %r164, 0;
	@%p47 bra 	$L__BB4_7;
	bra.uni 	$L__BB4_6;
$L__BB4_7:
	cvt.u64.u32 	%rd91, %r163;
	mul.lo.s64 	%rd92, %rd91, %rd5;
	shl.b64 	%rd93, %rd92, 2;
	add.s64 	%rd18, %rd1, %rd93;
	setp.eq.s32 	%p48, %r8, 0;
	@%p48 bra 	$L__BB4_11;
	setp.eq.s32 	%p49, %r8, 1;
	mul.wide.u32 	%rd94, %r171, 4;
	add.s64 	%rd19, %rd7, %rd94;
	ld.global.nc.f32 	%f292, [%rd19];
	add.s64 	%rd20, %rd18, %rd94;
	ld.global.nc.f32 	%f293, [%rd20];
	sub.f32 	%f294, %f292, %f293;
	ld.global.nc.f32 	%f295, [%rd19+4];
	ld.global.nc.f32 	%f296, [%rd20+4];
	sub.f32 	%f297, %f295, %f296;
	ld.global.nc.f32 	%f298, [%rd19+8];
	ld.global.nc.f32 	%f299, [%rd20+8];
	sub.f32 	%f300, %f298, %f299;
	ld.global.nc.f32 	%f301, [%rd19+12];
	ld.global.nc.f32 	%f302, [%rd20+12];
	sub.f32 	%f303, %f301, %f302;
	mul.f32 	%f304, %f297, %f297;
	fma.rn.f32 	%f305, %f294, %f294, %f304;
	fma.rn.f32 	%f306, %f300, %f300, %f305;
	fma.rn.f32 	%f307, %f303, %f303, %f306;
	add.f32 	%f495, %f495, %f307;
	@%p49 bra 	$L__BB4_11;
	setp.eq.s32 	%p50, %r8, 2;
	ld.global.nc.f32 	%f308, [%rd19+16];
	ld.global.nc.f32 	%f309, [%rd20+16];
	sub.f32 	%f310, %f308, %f309;
	ld.global.nc.f32 	%f311, [%rd19+20];
	ld.global.nc.f32 	%f312, [%rd20+20];
	sub.f32 	%f313, %f311, %f312;
	ld.global.nc.f32 	%f314, [%rd19+24];
	ld.global.nc.f32 	%f315, [%rd20+24];
	sub.f32 	%f316, %f314, %f315;
	ld.global.nc.f32 	%f317, [%rd19+28];
	ld.global.nc.f32 	%f318, [%rd20+28];
	sub.f32 	%f319, %f317, %f318;
	mul.f32 	%f320, %f313, %f313;
	fma.rn.f32 	%f321, %f310, %f310, %f320;
	fma.rn.f32 	%f322, %f316, %f316, %f321;
	fma.rn.f32 	%f323, %f319, %f319, %f322;
	add.f32 	%f495, %f495, %f323;
	@%p50 bra 	$L__BB4_11;
	ld.global.nc.f32 	%f324, [%rd19+32];
	ld.global.nc.f32 	%f325, [%rd20+32];
	sub.f32 	%f326, %f324, %f325;
	ld.global.nc.f32 	%f327, [%rd19+36];
	ld.global.nc.f32 	%f328, [%rd20+36];
	sub.f32 	%f329, %f327, %f328;
	ld.global.nc.f32 	%f330, [%rd19+40];
	ld.global.nc.f32 	%f331, [%rd20+40];
	sub.f32 	%f332, %f330, %f331;
	ld.global.nc.f32 	%f333, [%rd19+44];
	ld.global.nc.f32 	%f334, [%rd20+44];
	sub.f32 	%f335, %f333, %f334;
	mul.f32 	%f336, %f329, %f329;
	fma.rn.f32 	%f337, %f326, %f326, %f336;
	fma.rn.f32 	%f338, %f332, %f332, %f337;
	fma.rn.f32 	%f339, %f335, %f335, %f338;
	add.f32 	%f495, %f495, %f339;
$L__BB4_11:
	setp.lt.u32 	%p51, %r3, %r40;
	@%p51 bra 	$L__BB4_12;
	bra.uni 	$L__BB4_57;
$L__BB4_12:
	setp.lt.u32 	%p52, %r5, 15;
	mov.u32 	%r168, %r3;
	@%p52 bra 	$L__BB4_48;
	mov.b32 	%r167, 0;
	mov.u32 	%r168, %r3;
	bra.uni 	$L__BB4_47;
$L__BB4_14:
	st.local.f32 	[%rd2], %f36;
	ld.local.u32 	%r99, [%rd3+4];
	st.local.u32 	[%rd3], %r99;
	ld.local.f32 	%f6, [%rd2+8];
	setp.leu.f32 	%p62, %f6, %f495;
	mov.b64 	%rd148, 1;
	@%p62 bra 	$L__BB4_45;
	st.local.f32 	[%rd2+4], %f6;
	ld.local.u32 	%r100, [%rd3+8];
	st.local.u32 	[%rd3+4], %r100;
	ld.local.f32 	%f7, [%rd2+12];
	setp.leu.f32 	%p63, %f7, %f495;
	mov.b64 	%rd148, 2;
	@%p63 bra 	$L__BB4_45;
	st.local.f32 	[%rd2+8], %f7;
	ld.local.u32 	%r101, [%rd3+12];
	st.local.u32 	[%rd3+8], %r101;
	ld.local.f32 	%f8, [%rd2+16];
	setp.leu.f32 	%p64, %f8, %f495;
	mov.b64 	%rd148, 3;
	@%p64 bra 	$L__BB4_45;
	st.local.f32 	[%rd2+12], %f8;
	ld.local.u32 	%r102, [%rd3+16];
	st.local.u32 	[%rd3+12], %r102;
	ld.local.f32 	%f9, [%rd2+20];
	setp.leu.f32 	%p65, %f9, %f495;
	mov.b64 	%rd148, 4;
	@%p65 bra 	$L__BB4_45;
	st.local.f32 	[%rd2+16], %f9;
	ld.local.u32 	%r103, [%rd3+20];
	st.local.u32 	[%rd3+16], %r103;
	ld.local.f32 	%f10, [%rd2+24];
	setp.leu.f32 	%p66, %f10, %f495;
	mov.b64 	%rd148, 5;
	@%p66 bra 	$L__BB4_45;
	st.local.f32 	[%rd2+20], %f10;
	ld.local.u32 	%r104, [%rd3+24];
	st.local.u32 	[%rd3+20], %r104;
	ld.local.f32 	%f11, [%rd2+28];
	setp.leu.f32 	%p67, %f11, %f495;
	mov.b64 	%rd148, 6;
	@%p67 bra 	$L__BB4_45;
	st.local.f32 	[%rd2+24], %f11;
	ld.local.u32 	%r105, [%rd3+28];
	st.local.u32 	[%rd3+24], %r105;
	ld.local.f32 	%f12, [%rd2+32];
	setp.leu.f32 	%p68, %f12, %f495;
	mov.b64 	%rd148, 7;
	@%p68 bra 	$L__BB4_45;
	st.local.f32 	[%rd2+28], %f12;
	ld.local.u32 	%r106, [%rd3+32];
	st.local.u32 	[%rd3+28], %r106;
	ld.local.f32 	%f13, [%rd2+36];
	setp.leu.f32 	%p69, %f13, %f495;
	mov.b64 	%rd148, 8;
	@%p69 bra 	$L__BB4_45;
	st.local.f32 	[%rd2+32], %f13;
	ld.local.u32 	%r107, [%rd3+36];
	st.local.u32 	[%rd3+32], %r107;
	ld.local.f32 	%f14, [%rd2+40];
	setp.leu.f32 	%p70, %f14, %f495;
	mov.b64 	%rd148, 9;
	@%p70 bra 	$L__BB4_45;
	st.local.f32 	[%rd2+36], %f14;
	ld.local.u32 	%r108, [%rd3+40];
	st.local.u32 	[%rd3+36], %r108;
	ld.local.f32 	%f15, [%rd2+44];
	setp.leu.f32 	%p71, %f15, %f495;
	mov.b64 	%rd148, 10;
	@%p71 bra 	$L__BB4_45;
	st.local.f32 	[%rd2+40], %f15;
	ld.local.u32 	%r109, [%rd3+44];
	st.local.u32 	[%rd3+40], %r109;
	ld.local.f32 	%f16, [%rd2+48];
	setp.leu.f32 	%p72, %f16, %f495;
	mov.b64 	%rd148, 11;
	@%p72 bra 	$L__BB4_45;
	st.local.f32 	[%rd2+44], %f16;
	ld.local.u32 	%r110, [%rd3+48];
	st.local.u32 	[%rd3+44], %r110;
	ld.local.f32 	%f17, [%rd2+52];
	setp.leu.f32 	%p73, %f17, %f495;
	mov.b64 	%rd148, 12;
	@%p73 bra 	$L__BB4_45;
	st.local.f32 	[%rd2+48], %f17;
	ld.local.u32 	%r111, [%rd3+52];
	st.local.u32 	[%rd3+48], %r111;
	ld.local.f32 	%f18, [%rd2+56];
	setp.leu.f32 	%p74, %f18, %f495;
	mov.b64 	%rd148, 13;
	@%p74 bra 	$L__BB4_45;
	st.local.f32 	[%rd2+52], %f18;
	ld.local.u32 	%r112, [%rd3+56];
	st.local.u32 	[%rd3+52], %r112;
	ld.local.f32 	%f19, [%rd2+60];
	setp.leu.f32 	%p75, %f19, %f495;
	mov.b64 	%rd148, 14;
	@%p75 bra 	$L__BB4_45;
	st.local.f32 	[%rd2+56], %f19;
	ld.local.u32 	%r113, [%rd3+60];
	st.local.u32 	[%rd3+56], %r113;
	ld.local.f32 	%f20, [%rd2+64];
	setp.leu.f32 	%p76, %f20, %f495;
	mov.b64 	%rd148, 15;
	@%p76 bra 	$L__BB4_45;
	st.local.f32 	[%rd2+60], %f20;
	ld.local.u32 	%r114, [%rd3+64];
	st.local.u32 	[%rd3+60], %r114;
	ld.local.f32 	%f21, [%rd2+68];
	setp.leu.f32 	%p77, %f21, %f495;
	mov.b64 	%rd148, 16;
	@%p77 bra 	$L__BB4_45;
	st.local.f32 	[%rd2+64], %f21;
	ld.local.u32 	%r115, [%rd3+68];
	st.local.u32 	[%rd3+64], %r115;
	ld.local.f32 	%f22, [%rd2+72];
	setp.leu.f32 	%p78, %f22, %f495;
	mov.b64 	%rd148, 17;
	@%p78 bra 	$L__BB4_45;
	st.local.f32 	[%rd2+68], %f22;
	ld.local.u32 	%r116, [%rd3+72];
	st.local.u32 	[%rd3+68], %r116;
	ld.local.f32 	%f23, [%rd2+76];
	setp.leu.f32 	%p79, %f23, %f495;
	mov.b64 	%rd148, 18;
	@%p79 bra 	$L__BB4_45;
	st.local.f32 	[%rd2+72], %f23;
	ld.local.u32 	%r117, [%rd3+76];
	st.local.u32 	[%rd3+72], %r117;
	ld.local.f32 	%f24, [%rd2+80];
	setp.leu.f32 	%p80, %f24, %f495;
	mov.b64 	%rd148, 19;
	@%p80 bra 	$L__BB4_45;
	st.local.f32 	[%rd2+76], %f24;
	ld.local.u32 	%r118, [%rd3+80];
	st.local.u32 	[%rd3+76], %r118;
	ld.local.f32 	%f25, [%rd2+84];
	setp.leu.f32 	%p81, %f25, %f495;
	mov.b64 	%rd148, 20;
	@%p81 bra 	$L__BB4_45;
	st.local.f32 	[%rd2+80], %f25;
	ld.local.u32 	%r119, [%rd3+84];
	st.local.u32 	[%rd3+80], %r119;
	ld.local.f32 	%f26, [%rd2+88];
	setp.leu.f32 	%p82, %f26, %f495;
	mov.b64 	%rd148, 21;
	@%p82 bra 	$L__BB4_45;
	st.local.f32 	[%rd2+84], %f26;
	ld.local.u32 	%r120, [%rd3+88];
	st.local.u32 	[%rd3+84], %r120;
	ld.local.f32 	%f27, [%rd2+92];
	setp.leu.f32 	%p83, %f27, %f495;
	mov.b64 	%rd148, 22;
	@%p83 bra 	$L__BB4_45;
	st.local.f32 	[%rd2+88], %f27;
	ld.local.u32 	%r121, [%rd3+92];
	st.local.u32 	[%rd3+88], %r121;
	ld.local.f32 	%f28, [%rd2+96];
	setp.leu.f32 	%p84, %f28, %f495;
	mov.b64 	%rd148, 23;
	@%p84 bra 	$L__BB4_45;
	st.local.f32 	[%rd2+92], %f28;
	ld.local.u32 	%r122, [%rd3+96];
	st.local.u32 	[%rd3+92], %r122;
	ld.local.f32 	%f29, [%rd2+100];
	setp.leu.f32 	%p85, %f29, %f495;
	mov.b64 	%rd148, 24;
	@%p85 bra 	$L__BB4_45;
	st.local.f32 	[%rd2+96], %f29;
	ld.local.u32 	%r123, [%rd3+100];
	st.local.u32 	[%rd3+96], %r123;
	ld.local.f32 	%f30, [%rd2+104];
	setp.leu.f32 	%p86, %f30, %f495;
	mov.b64 	%rd148, 25;
	@%p86 bra 	$L__BB4_45;
	st.local.f32 	[%rd2+100], %f30;
	ld.local.u32 	%r124, [%rd3+104];
	st.local.u32 	[%rd3+100], %r124;
	ld.local.f32 	%f31, [%rd2+108];
	setp.leu.f32 	%p87, %f31, %f495;
	mov.b64 	%rd148, 26;
	@%p87 bra 	$L__BB4_45;
	st.local.f32 	[%rd2+104], %f31;
	ld.local.u32 	%r125, [%rd3+108];
	st.local.u32 	[%rd3+104], %r125;
	ld.local.f32 	%f32, [%rd2+112];
	setp.leu.f32 	%p88, %f32, %f495;
	mov.b64 	%rd148, 27;
	@%p88 bra 	$L__BB4_45;
	st.local.f32 	[%rd2+108], %f32;
	ld.local.u32 	%r126, [%rd3+112];
	st.local.u32 	[%rd3+108], %r126;
	ld.local.f32 	%f33, [%rd2+116];
	setp.leu.f32 	%p89, %f33, %f495;
	mov.b64 	%rd148, 28;
	@%p89 bra 	$L__BB4_45;
	st.local.f32 	[%rd2+112], %f33;
	ld.local.u32 	%r127, [%rd3+116];
	st.local.u32 	[%rd3+112], %r127;
	ld.local.f32 	%f34, [%rd2+120];
	setp.leu.f32 	%p90, %f34, %f495;
	mov.b64 	%rd148, 29;
	@%p90 bra 	$L__BB4_45;
	st.local.f32 	[%rd2+116], %f34;
	ld.local.u32 	%r128, [%rd3+120];
	st.local.u32 	[%rd3+116], %r128;
	ld.local.f32 	%f35, [%rd2+124];
	setp.leu.f32 	%p91, %f35, %f495;
	mov.b64 	%rd148, 30;
	@%p91 bra 	$L__BB4_45;
	st.local.f32 	[%rd2+120], %f35;
	ld.local.u32 	%r129, [%rd3+124];
	st.local.u32 	[%rd3+120], %r129;
	mov.b64 	%rd148, 31;
$L__BB4_45:
	shl.b64 	%rd137, %rd148, 2;
	add.s64 	%rd138, %rd2, %rd137;
	st.local.f32 	[%rd138], %f495;
	add.s64 	%rd139, %rd3, %rd137;
	st.local.u32 	[%rd139], %r163;
$L__BB4_46:
	add.s32 	%r163, %r163, 1;
	setp.eq.s32 	%p92, %r163, %r39;
	@%p92 bra 	$L__BB4_108;
	bra.uni 	$L__BB4_4;
$L__BB4_47:
	.pragma "nounroll";
	mul.wide.u32 	%rd95, %r168, 4;
	add.s64 	%rd96, %rd7, %rd95;
	ld.global.nc.f32 	%f341, [%rd96];
	add.s64 	%rd97, %rd18, %rd95;
	ld.global.nc.f32 	%f342, [%rd97];
	sub.f32 	%f343, %f341, %f342;
	fma.rn.f32 	%f344, %f343, %f343, %f495;
	ld.global.nc.f32 	%f345, [%rd96+4];
	ld.global.nc.f32 	%f346, [%rd97+4];
	sub.f32 	%f347, %f345, %f346;
	fma.rn.f32 	%f348, %f347, %f347, %f344;
	ld.global.nc.f32 	%f349, [%rd96+8];
	ld.global.nc.f32 	%f350, [%rd97+8];
	sub.f32 	%f351, %f349, %f350;
	fma.rn.f32 	%f352, %f351, %f351, %f348;
	ld.global.nc.f32 	%f353, [%rd96+12];
	ld.global.nc.f32 	%f354, [%rd97+12];
	sub.f32 	%f355, %f353, %f354;
	fma.rn.f32 	%f356, %f355, %f355, %f352;
	ld.global.nc.f32 	%f357, [%rd96+16];
	ld.global.nc.f32 	%f358, [%rd97+16];
	sub.f32 	%f359, %f357, %f358;
	fma.rn.f32 	%f360, %f359, %f359, %f356;
	ld.global.nc.f32 	%f361, [%rd96+20];
	ld.global.nc.f32 	%f362, [%rd97+20];
	sub.f32 	%f363, %f361, %f362;
	fma.rn.f32 	%f364, %f363, %f363, %f360;
	ld.global.nc.f32 	%f365, [%rd96+24];
	ld.global.nc.f32 	%f366, [%rd97+24];
	sub.f32 	%f367, %f365, %f366;
	fma.rn.f32 	%f368, %f367, %f367, %f364;
	ld.global.nc.f32 	%f369, [%rd96+28];
	ld.global.nc.f32 	%f370, [%rd97+28];
	sub.f32 	%f371, %f369, %f370;
	fma.rn.f32 	%f372, %f371, %f371, %f368;
	ld.global.nc.f32 	%f373, [%rd96+32];
	ld.global.nc.f32 	%f374, [%rd97+32];
	sub.f32 	%f375, %f373, %f374;
	fma.rn.f32 	%f376, %f375, %f375, %f372;
	ld.global.nc.f32 	%f377, [%rd96+36];
	ld.global.nc.f32 	%f378, [%rd97+36];
	sub.f32 	%f379, %f377, %f378;
	fma.rn.f32 	%f380, %f379, %f379, %f376;
	ld.global.nc.f32 	%f381, [%rd96+40];
	ld.global.nc.f32 	%f382, [%rd97+40];
	sub.f32 	%f383, %f381, %f382;
	fma.rn.f32 	%f384, %f383, %f383, %f380;
	ld.global.nc.f32 	%f385, [%rd96+44];
	ld.global.nc.f32 	%f386, [%rd97+44];
	sub.f32 	%f387, %f385, %f386;
	fma.rn.f32 	%f388, %f387, %f387, %f384;
	ld.global.nc.f32 	%f389, [%rd96+48];
	ld.global.nc.f32 	%f390, [%rd97+48];
	sub.f32 	%f391, %f389, %f390;
	fma.rn.f32 	%f392, %f391, %f391, %f388;
	ld.global.nc.f32 	%f393, [%rd96+52];
	ld.global.nc.f32 	%f394, [%rd97+52];
	sub.f32 	%f395, %f393, %f394;
	fma.rn.f32 	%f396, %f395, %f395, %f392;
	ld.global.nc.f32 	%f397, [%rd96+56];
	ld.global.nc.f32 	%f398, [%rd97+56];
	sub.f32 	%f399, %f397, %f398;
	fma.rn.f32 	%f400, %f399, %f399, %f396;
	ld.global.nc.f32 	%f401, [%rd96+60];
	ld.global.nc.f32 	%f402, [%rd97+60];
	sub.f32 	%f403, %f401, %f402;
	fma.rn.f32 	%f495, %f403, %f403, %f400;
	add.s32 	%r168, %r168, 16;
	add.s32 	%r167, %r167, 16;
	setp.eq.s32 	%p53, %r167, 0;
	@%p53 bra 	$L__BB4_48;
	bra.uni 	$L__BB4_47;
$L__BB4_48:
	setp.eq.s32 	%p54, %r4, 0;
	@%p54 bra 	$L__BB4_57;
	setp.lt.u32 	%p55, %r6, 7;
	@%p55 bra 	$L__BB4_51;
	mul.wide.u32 	%rd98, %r168, 4;
	add.s64 	%rd99, %rd7, %rd98;
	ld.global.nc.f32 	%f405, [%rd99];
	add.s64 	%rd100, %rd18, %rd98;
	ld.global.nc.f32 	%f406, [%rd100];
	sub.f32 	%f407, %f405, %f406;
	fma.rn.f32 	%f408, %f407, %f407, %f495;
	ld.global.nc.f32 	%f409, [%rd99+4];
	ld.global.nc.f32 	%f410, [%rd100+4];
	sub.f32 	%f411, %f409, %f410;
	fma.rn.f32 	%f412, %f411, %f411, %f408;
	ld.global.nc.f32 	%f413, [%rd99+8];
	ld.global.nc.f32 	%f414, [%rd100+8];
	sub.f32 	%f415, %f413, %f414;
	fma.rn.f32 	%f416, %f415, %f415, %f412;
	ld.global.nc.f32 	%f417, [%rd99+12];
	ld.global.nc.f32 	%f418, [%rd100+12];
	sub.f32 	%f419, %f417, %f418;
	fma.rn.f32 	%f420, %f419, %f419, %f416;
	ld.global.nc.f32 	%f421, [%rd99+16];
	ld.global.nc.f32 	%f422, [%rd100+16];
	sub.f32 	%f423, %f421, %f422;
	fma.rn.f32 	%f424, %f423, %f423, %f420;
	ld.global.nc.f32 	%f425, [%rd99+20];
	ld.global.nc.f32 	%f426, [%rd100+20];
	sub.f32 	%f427, %f425, %f426;
	fma.rn.f32 	%f428, %f427, %f427, %f424;
	ld.global.nc.f32 	%f429, [%rd99+24];
	ld.global.nc.f32 	%f430, [%rd100+24];
	sub.f32 	%f431, %f429, %f430;
	fma.rn.f32 	%f432, %f431, %f431, %f428;
	ld.global.nc.f32 	%f433, [%rd99+28];
	ld.global.nc.f32 	%f434, [%rd100+28];
	sub.f32 	%f435, %f433, %f434;
	fma.rn.f32 	%f495, %f435, %f435, %f432;
	add.s32 	%r168, %r168, 8;
$L__BB4_51:
	setp.eq.s32 	%p56, %r9, 0;
	@%p56 bra 	$L__BB4_57;
	setp.lt.u32 	%p57, %r7, 3;
	@%p57 bra 	$L__BB4_54;
	mul.wide.u32 	%rd101, %r168, 4;
	add.s64 	%rd102, %rd7, %rd101;
	ld.global.nc.f32 	%f436, [%rd102];
	add.s64 	%rd103, %rd18, %rd101;
	ld.global.nc.f32 	%f437, [%rd103];
	sub.f32 	%f438, %f436, %f437;
	fma.rn.f32 	%f439, %f438, %f438, %f495;
	ld.global.nc.f32 	%f440, [%rd102+4];
	ld.global.nc.f32 	%f441, [%rd103+4];
	sub.f32 	%f442, %f440, %f441;
	fma.rn.f32 	%f443, %f442, %f442, %f439;
	ld.global.nc.f32 	%f444, [%rd102+8];
	ld.global.nc.f32 	%f445, [%rd103+8];
	sub.f32 	%f446, %f444, %f445;
	fma.rn.f32 	%f447, %f446, %f446, %f443;
	ld.global.nc.f32 	%f448, [%rd102+12];
	ld.global.nc.f32 	%f449, [%rd103+12];
	sub.f32 	%f450, %f448, %f449;
	fma.rn.f32 	%f495, %f450, %f450, %f447;
	add.s32 	%r168, %r168, 4;
$L__BB4_54:
	setp.eq.s32 	%p58, %r4, 1;
	mul.wide.u32 	%rd104, %r168, 4;
	add.s64 	%rd16, %rd7, %rd104;
	ld.global.nc.f32 	%f451, [%rd16];
	add.s64 	%rd17, %rd18, %rd104;
	ld.global.nc.f32 	%f452, [%rd17];
	sub.f32 	%f453, %f451, %f452;
	fma.rn.f32 	%f495, %f453, %f453, %f495;
	@%p58 bra 	$L__BB4_57;
	setp.eq.s32 	%p59, %r4, 2;
	ld.global.nc.f32 	%f454, [%rd16+4];
	ld.global.nc.f32 	%f455, [%rd17+4];
	sub.f32 	%f456, %f454, %f455;
	fma.rn.f32 	%f495, %f456, %f456, %f495;
	@%p59 bra 	$L__BB4_57;
	ld.global.nc.f32 	%f457, [%rd16+8];
	ld.global.nc.f32 	%f458, [%rd17+8];
	sub.f32 	%f459, %f457, %f458;
	fma.rn.f32 	%f495, %f459, %f459, %f495;
$L__BB4_57:
	ld.local.f32 	%f460, [%rd2];
	setp.ltu.f32 	%p60, %f495, %f460;
	@%p60 bra 	$L__BB4_58;
	bra.uni 	$L__BB4_46;
$L__BB4_58:
	ld.local.f32 	%f36, [%rd2+4];
	setp.gt.f32 	%p61, %f36, %f495;
	mov.b64 	%rd148, 0;
	@%p61 bra 	$L__BB4_14;
	bra.uni 	$L__BB4_45;
$L__BB4_59:
	and.b32  	%r27, %r40, 15;
	add.s32 	%r28, %r27, -1;
	and.b32  	%r29, %r40, 7;
	add.s32 	%r30, %r29, -1;
	and.b32  	%r31, %r40, 3;
	mov.b32 	%r172, 0;
$L__BB4_60:
	setp.lt.s32 	%p4, %r40, 1;
	cvt.u64.u32 	%rd32, %r172;
	mul.lo.s64 	%rd21, %rd32, %rd5;
	mov.f32 	%f510, 0f00000000;
	@%p4 bra 	$L__BB4_73;
	setp.lt.u32 	%p5, %r40, 16;
	mov.f32 	%f510, 0f00000000;
	mov.b32 	%r174, 0;
	@%p5 bra 	$L__BB4_63;
	ld.global.nc.f32 	%f101, [%rd7];
	shl.b64 	%rd33, %rd21, 2;
	add.s64 	%rd34, %rd1, %rd33;
	ld.global.nc.f32 	%f102, [%rd34];
	sub.f32 	%f103, %f101, %f102;
	fma.rn.f32 	%f104, %f103, %f103, 0f00000000;
	ld.global.nc.f32 	%f105, [%rd7+4];
	ld.global.nc.f32 	%f106, [%rd34+4];
	sub.f32 	%f107, %f105, %f106;
	fma.rn.f32 	%f108, %f107, %f107, %f104;
	ld.global.nc.f32 	%f109, [%rd7+8];
	ld.global.nc.f32 	%f110, [%rd34+8];
	sub.f32 	%f111, %f109, %f110;
	fma.rn.f32 	%f112, %f111, %f111, %f108;
	ld.global.nc.f32 	%f113, [%rd7+12];
	ld.global.nc.f32 	%f114, [%rd34+12];
	sub.f32 	%f115, %f113, %f114;
	fma.rn.f32 	%f116, %f115, %f115, %f112;
	ld.global.nc.f32 	%f117, [%rd7+16];
	ld.global.nc.f32 	%f118, [%rd34+16];
	sub.f32 	%f119, %f117, %f118;
	fma.rn.f32 	%f120, %f119, %f119, %f116;
	ld.global.nc.f32 	%f121, [%rd7+20];
	ld.global.nc.f32 	%f122, [%rd34+20];
	sub.f32 	%f123, %f121, %f122;
	fma.rn.f32 	%f124, %f123, %f123, %f120;
	ld.global.nc.f32 	%f125, [%rd7+24];
	ld.global.nc.f32 	%f126, [%rd34+24];
	sub.f32 	%f127, %f125, %f126;
	fma.rn.f32 	%f128, %f127, %f127, %f124;
	ld.global.nc.f32 	%f129, [%rd7+28];
	ld.global.nc.f32 	%f130, [%rd34+28];
	sub.f32 	%f131, %f129, %f130;
	fma.rn.f32 	%f132, %f131, %f131, %f128;
	ld.global.nc.f32 	%f133, [%rd7+32];
	ld.global.nc.f32 	%f134, [%rd34+32];
	sub.f32 	%f135, %f133, %f134;
	fma.rn.f32 	%f136, %f135, %f135, %f132;
	ld.global.nc.f32 	%f137, [%rd7+36];
	ld.global.nc.f32 	%f138, [%rd34+36];
	sub.f32 	%f139, %f137, %f138;
	fma.rn.f32 	%f140, %f139, %f139, %f136;
	ld.global.nc.f32 	%f141, [%rd7+40];
	ld.global.nc.f32 	%f142, [%rd34+40];
	sub.f32 	%f143, %f141, %f142;
	fma.rn.f32 	%f144, %f143, %f143, %f140;
	ld.global.nc.f32 	%f145, [%rd7+44];
	ld.global.nc.f32 	%f146, [%rd34+44];
	sub.f32 	%f147, %f145, %f146;
	fma.rn.f32 	%f148, %f147, %f147, %f144;
	ld.global.nc.f32 	%f149, [%rd7+48];
	ld.global.nc.f32 	%f150, [%rd34+48];
	sub.f32 	%f151, %f149, %f150;
	fma.rn.f32 	%f152, %f151, %f151, %f148;
	ld.global.nc.f32 	%f153, [%rd7+52];
	ld.global.nc.f32 	%f154, [%rd34+52];
	sub.f32 	%f155, %f153, %f154;
	fma.rn.f32 	%f156, %f155, %f155, %f152;
	ld.global.nc.f32 	%f157, [%rd7+56];
	ld.global.nc.f32 	%f158, [%rd34+56];
	sub.f32 	%f159, %f157, %f158;
	fma.rn.f32 	%f160, %f159, %f159, %f156;
	ld.global.nc.f32 	%f161, [%rd7+60];
	ld.global.nc.f32 	%f162, [%rd34+60];
	sub.f32 	%f163, %f161, %f162;
	fma.rn.f32 	%f510, %f163, %f163, %f160;
	mov.b32 	%r174, 16;
$L__BB4_63:
	setp.eq.s32 	%p6, %r27, 0;
	@%p6 bra 	$L__BB4_73;
	setp.lt.u32 	%p7, %r28, 7;
	@%p7 bra 	$L__BB4_66;
	cvt.u64.u32 	%rd35, %r174;
	mul.wide.u32 	%rd36, %r174, 4;
	add.s64 	%rd37, %rd7, %rd36;
	ld.global.nc.f32 	%f165, [%rd37];
	add.s64 	%rd38, %rd21, %rd35;
	shl.b64 	%rd39, %rd38, 2;
	add.s64 	%rd40, %rd1, %rd39;
	ld.global.nc.f32 	%f166, [%rd40];
	sub.f32 	%f167, %f165, %f166;
	fma.rn.f32 	%f168, %f167, %f167, %f510;
	ld.global.nc.f32 	%f169, [%rd37+4];
	ld.global.nc.f32 	%f170, [%rd40+4];
	sub.f32 	%f171, %f169, %f170;
	fma.rn.f32 	%f172, %f171, %f171, %f168;
	ld.global.nc.f32 	%f173, [%rd37+8];
	ld.global.nc.f32 	%f174, [%rd40+8];
	sub.f32 	%f175, %f173, %f174;
	fma.rn.f32 	%f176, %f175, %f175, %f172;
	ld.global.nc.f32 	%f177, [%rd37+12];
	ld.global.nc.f32 	%f178, [%rd40+12];
	sub.f32 	%f179, %f177, %f178;
	fma.rn.f32 	%f180, %f179, %f179, %f176;
	ld.global.nc.f32 	%f181, [%rd37+16];
	ld.global.nc.f32 	%f182, [%rd40+16];
	sub.f32 	%f183, %f181, %f182;
	fma.rn.f32 	%f184, %f183, %f183, %f180;
	ld.global.nc.f32 	%f185, [%rd37+20];
	ld.global.nc.f32 	%f186, [%rd40+20];
	sub.f32 	%f187, %f185, %f186;
	fma.rn.f32 	%f188, %f187, %f187, %f184;
	ld.global.nc.f32 	%f189, [%rd37+24];
	ld.global.nc.f32 	%f190, [%rd40+24];
	sub.f32 	%f191, %f189, %f190;
	fma.rn.f32 	%f192, %f191, %f191, %f188;
	ld.global.nc.f32 	%f193, [%rd37+28];
	ld.global.nc.f32 	%f194, [%rd40+28];
	sub.f32 	%f195, %f193, %f194;
	fma.rn.f32 	%f510, %f195, %f195, %f192;
	add.s32 	%r174, %r174, 8;
$L__BB4_66:
	setp.eq.s32 	%p8, %r29, 0;
	@%p8 bra 	$L__BB4_73;
	setp.lt.u32 	%p9, %r30, 3;
	@%p9 bra 	$L__BB4_69;
	cvt.u64.u32 	%rd41, %r174;
	mul.wide.u32 	%rd42, %r174, 4;
	add.s64 	%rd43, %rd7, %rd42;
	ld.global.nc.f32 	%f197, [%rd43];
	add.s64 	%rd44, %rd21, %rd41;
	shl.b64 	%rd45, %rd44, 2;
	add.s64 	%rd46, %rd1, %rd45;
	ld.global.nc.f32 	%f198, [%rd46];
	sub.f32 	%f199, %f197, %f198;
	fma.rn.f32 	%f200, %f199, %f199, %f510;
	ld.global.nc.f32 	%f201, [%rd43+4];
	ld.global.nc.f32 	%f202, [%rd46+4];
	sub.f32 	%f203, %f201, %f202;
	fma.rn.f32 	%f204, %f203, %f203, %f200;
	ld.global.nc.f32 	%f205, [%rd43+8];
	ld.global.nc.f32 	%f206, [%rd46+8];
	sub.f32 	%f207, %f205, %f206;
	fma.rn.f32 	%f208, %f207, %f207, %f204;
	ld.global.nc.f32 	%f209, [%rd43+12];
	ld.global.nc.f32 	%f210, [%rd46+12];
	sub.f32 	%f211, %f209, %f210;
	fma.rn.f32 	%f510, %f211, %f211, %f208;
	add.s32 	%r174, %r174, 4;
$L__BB4_69:
	setp.eq.s32 	%p10, %r31, 0;
	@%p10 bra 	$L__BB4_73;
	setp.eq.s32 	%p11, %r31, 1;
	cvt.u64.u32 	%rd47, %r174;
	mul.wide.u32 	%rd48, %r174, 4;
	add.s64 	%rd22, %rd7, %rd48;
	ld.global.nc.f32 	%f212, [%rd22];
	add.s64 	%rd49, %rd21, %rd47;
	shl.b64 	%rd50, %rd49, 2;
	add.s64 	%rd23, %rd1, %rd50;
	ld.global.nc.f32 	%f213, [%rd23];
	sub.f32 	%f214, %f212, %f213;
	fma.rn.f32 	%f510, %f214, %f214, %f510;
	@%p11 bra 	$L__BB4_73;
	setp.eq.s32 	%p12, %r31, 2;
	ld.global.nc.f32 	%f215, [%rd22+4];
	ld.global.nc.f32 	%f216, [%rd23+4];
	sub.f32 	%f217, %f215, %f216;
	fma.rn.f32 	%f510, %f217, %f217, %f510;
	@%p12 bra 	$L__BB4_73;
	ld.global.nc.f32 	%f218, [%rd22+8];
	ld.global.nc.f32 	%f219, [%rd23+8];
	sub.f32 	%f220, %f218, %f219;
	fma.rn.f32 	%f510, %f220, %f220, %f510;
$L__BB4_73:
	ld.local.f32 	%f221, [%rd2];
	setp.ge.f32 	%p13, %f510, %f221;
	@%p13 bra 	$L__BB4_107;
	ld.local.f32 	%f66, [%rd2+4];
	setp.leu.f32 	%p14, %f66, %f510;
	mov.b64 	%rd149, 0;
	@%p14 bra 	$L__BB4_106;
	st.local.f32 	[%rd2], %f66;
	ld.local.u32 	%r49, [%rd3+4];
	st.local.u32 	[%rd3], %r49;
	ld.local.f32 	%f67, [%rd2+8];
	setp.leu.f32 	%p15, %f67, %f510;
	mov.b64 	%rd149, 1;
	@%p15 bra 	$L__BB4_106;
	st.local.f32 	[%rd2+4], %f67;
	ld.local.u32 	%r50, [%rd3+8];
	st.local.u32 	[%rd3+4], %r50;
	ld.local.f32 	%f68, [%rd2+12];
	setp.leu.f32 	%p16, %f68, %f510;
	mov.b64 	%rd149, 2;
	@%p16 bra 	$L__BB4_106;
	st.local.f32 	[%rd2+8], %f68;
	ld.local.u32 	%r51, [%rd3+12];
	st.local.u32 	[%rd3+8], %r51;
	ld.local.f32 	%f69, [%rd2+16];
	setp.leu.f32 	%p17, %f69, %f510;
	mov.b64 	%rd149, 3;
	@%p17 bra 	$L__BB4_106;
	st.local.f32 	[%rd2+12], %f69;
	ld.local.u32 	%r52, [%rd3+16];
	st.local.u32 	[%rd3+12], %r52;
	ld.local.f32 	%f70, [%rd2+20];
	setp.leu.f32 	%p18, %f70, %f510;
	mov.b64 	%rd149, 4;
	@%p18 bra 	$L__BB4_106;
	st.local.f32 	[%rd2+16], %f70;
	ld.local.u32 	%r53, [%rd3+20];
	st.local.u32 	[%rd3+16], %r53;
	ld.local.f32 	%f71, [%rd2+24];
	setp.leu.f32 	%p19, %f71, %f510;
	mov.b64 	%rd149, 5;
	@%p19 bra 	$L__BB4_106;
	st.local.f32 	[%rd2+20], %f71;
	ld.local.u32 	%r54, [%rd3+24];
	st.local.u32 	[%rd3+20], %r54;
	ld.local.f32 	%f72, [%rd2+28];
	setp.leu.f32 	%p20, %f72, %f510;
	mov.b64 	%rd149, 6;
	@%p20 bra 	$L__BB4_106;
	st.local.f32 	[%rd2+24], %f72;
	ld.local.u32 	%r55, [%rd3+28];
	st.local.u32 	[%rd3+24], %r55;
	ld.local.f32 	%f73, [%rd2+32];
	setp.leu.f32 	%p21, %f73, %f510;
	mov.b64 	%rd149, 7;
	@%p21 bra 	$L__BB4_106;
	st.local.f32 	[%rd2+28], %f73;
	ld.local.u32 	%r56, [%rd3+32];
	st.local.u32 	[%rd3+28], %r56;
	ld.local.f32 	%f74, [%rd2+36];
	setp.leu.f32 	%p22, %f74, %f510;
	mov.b64 	%rd149, 8;
	@%p22 bra 	$L__BB4_106;
	st.local.f32 	[%rd2+32], %f74;
	ld.local.u32 	%r57, [%rd3+36];
	st.local.u32 	[%rd3+32], %r57;
	ld.local.f32 	%f75, [%rd2+40];
	setp.leu.f32 	%p23, %f75, %f510;
	mov.b64 	%rd149, 9;
	@%p23 bra 	$L__BB4_106;
	st.local.f32 	[%rd2+36], %f75;
	ld.local.u32 	%r58, [%rd3+40];
	st.local.u32 	[%rd3+36], %r58;
	ld.local.f32 	%f76, [%rd2+44];
	setp.leu.f32 	%p24, %f76, %f510;
	mov.b64 	%rd149, 10;
	@%p24 bra 	$L__BB4_106;
	st.local.f32 	[%rd2+40], %f76;
	ld.local.u32 	%r59, [%rd3+44];
	st.local.u32 	[%rd3+40], %r59;
	ld.local.f32 	%f77, [%rd2+48];
	setp.leu.f32 	%p25, %f77, %f510;
	mov.b64 	%rd149, 11;
	@%p25 bra 	$L__BB4_106;
	st.local.f32 	[%rd2+44], %f77;
	ld.local.u32 	%r60, [%rd3+48];
	st.local.u32 	[%rd3+44], %r60;
	ld.local.f32 	%f78, [%rd2+52];
	setp.leu.f32 	%p26, %f78, %f510;
	mov.b64 	%rd149, 12;
	@%p26 bra 	$L__BB4_106;
	st.local.f32 	[%rd2+48], %f78;
	ld.local.u32 	%r61, [%rd3+52];
	st.local.u32 	[%rd3+48], %r61;
	ld.local.f32 	%f79, [%rd2+56];
	setp.leu.f32 	%p27, %f79, %f510;
	mov.b64 	%rd149, 13;
	@%p27 bra 	$L__BB4_106;
	st.local.f32 	[%rd2+52], %f79;
	ld.local.u32 	%r62, [%rd3+56];
	st.local.u32 	[%rd3+52], %r62;
	ld.local.f32 	%f80, [%rd2+60];
	setp.leu.f32 	%p28, %f80, %f510;
	mov.b64 	%rd149, 14;
	@%p28 bra 	$L__BB4_106;
	st.local.f32 	[%rd2+56], %f80;
	ld.local.u32 	%r63, [%rd3+60];
	st.local.u32 	[%rd3+56], %r63;
	ld.local.f32 	%f81, [%rd2+64];
	setp.leu.f32 	%p29, %f81, %f510;
	mov.b64 	%rd149, 15;
	@%p29 bra 	$L__BB4_106;
	st.local.f32 	[%rd2+60], %f81;
	ld.local.u32 	%r64, [%rd3+64];
	st.local.u32 	[%rd3+60], %r64;
	ld.local.f32 	%f82, [%rd2+68];
	setp.leu.f32 	%p30, %f82, %f510;
	mov.b64 	%rd149, 16;
	@%p30 bra 	$L__BB4_106;
	st.local.f32 	[%rd2+64], %f82;
	ld.local.u32 	%r65, [%rd3+68];
	st.local.u32 	[%rd3+64], %r65;
	ld.local.f32 	%f83, [%rd2+72];
	setp.leu.f32 	%p31, %f83, %f510;
	mov.b64 	%rd149, 17;
	@%p31 bra 	$L__BB4_106;
	st.local.f32 	[%rd2+68], %f83;
	ld.local.u32 	%r66, [%rd3+72];
	st.local.u32 	[%rd3+68], %r66;
	ld.local.f32 	%f84, [%rd2+76];
	setp.leu.f32 	%p32, %f84, %f510;
	mov.b64 	%rd149, 18;
	@%p32 bra 	$L__BB4_106;
	st.local.f32 	[%rd2+72], %f84;
	ld.local.u32 	%r67, [%rd3+76];
	st.local.u32 	[%rd3+72], %r67;
	ld.local.f32 	%f85, [%rd2+80];
	setp.leu.f32 	%p33, %f85, %f510;
	mov.b64 	%rd149, 19;
	@%p33 bra 	$L__BB4_106;
	st.local.f32 	[%rd2+76], %f85;
	ld.local.u32 	%r68, [%rd3+80];
	st.local.u32 	[%rd3+76], %r68;
	ld.local.f32 	%f86, [%rd2+84];
	setp.leu.f32 	%p34, %f86, %f510;
	mov.b64 	%rd149, 20;
	@%p34 bra 	$L__BB4_106;
	st.local.f32 	[%rd2+80], %f86;
	ld.local.u32 	%r69, [%rd3+84];
	st.local.u32 	[%rd3+80], %r69;
	ld.local.f32 	%f87, [%rd2+88];
	setp.leu.f32 	%p35, %f87, %f510;
	mov.b64 	%rd149, 21;
	@%p35 bra 	$L__BB4_106;
	st.local.f32 	[%rd2+84], %f87;
	ld.local.u32 	%r70, [%rd3+88];
	st.local.u32 	[%rd3+84], %r70;
	ld.local.f32 	%f88, [%rd2+92];
	setp.leu.f32 	%p36, %f88, %f510;
	mov.b64 	%rd149, 22;
	@%p36 bra 	$L__BB4_106;
	st.local.f32 	[%rd2+88], %f88;
	ld.local.u32 	%r71, [%rd3+92];
	st.local.u32 	[%rd3+88], %r71;
	ld.local.f32 	%f89, [%rd2+96];
	setp.leu.f32 	%p37, %f89, %f510;
	mov.b64 	%rd149, 23;
	@%p37 bra 	$L__BB4_106;
	st.local.f32 	[%rd2+92], %f89;
	ld.local.u32 	%r72, [%rd3+96];
	st.local.u32 	[%rd3+92], %r72;
	ld.local.f32 	%f90, [%rd2+100];
	setp.leu.f32 	%p38, %f90, %f510;
	mov.b64 	%rd149, 24;
	@%p38 bra 	$L__BB4_106;
	st.local.f32 	[%rd2+96], %f90;
	ld.local.u32 	%r73, [%rd3+100];
	st.local.u32 	[%rd3+96], %r73;
	ld.local.f32 	%f91, [%rd2+104];
	setp.leu.f32 	%p39, %f91, %f510;
	mov.b64 	%rd149, 25;
	@%p39 bra 	$L__BB4_106;
	st.local.f32 	[%rd2+100], %f91;
	ld.local.u32 	%r74, [%rd3+104];
	st.local.u32 	[%rd3+100], %r74;
	ld.local.f32 	%f92, [%rd2+108];
	setp.leu.f32 	%p40, %f92, %f510;
	mov.b64 	%rd149, 26;
	@%p40 bra 	$L__BB4_106;
	st.local.f32 	[%rd2+104], %f92;
	ld.local.u32 	%r75, [%rd3+108];
	st.local.u32 	[%rd3+104], %r75;
	ld.local.f32 	%f93, [%rd2+112];
	setp.leu.f32 	%p41, %f93, %f510;
	mov.b64 	%rd149, 27;
	@%p41 bra 	$L__BB4_106;
	st.local.f32 	[%rd2+108], %f93;
	ld.local.u32 	%r76, [%rd3+112];
	st.local.u32 	[%rd3+108], %r76;
	ld.local.f32 	%f94, [%rd2+116];
	setp.leu.f32 	%p42, %f94, %f510;
	mov.b64 	%rd149, 28;
	@%p42 bra 	$L__BB4_106;
	st.local.f32 	[%rd2+112], %f94;
	ld.local.u32 	%r77, [%rd3+116];
	st.local.u32 	[%rd3+112], %r77;
	ld.local.f32 	%f95, [%rd2+120];
	setp.leu.f32 	%p43, %f95, %f510;
	mov.b64 	%rd149, 29;
	@%p43 bra 	$L__BB4_106;
	st.local.f32 	[%rd2+116], %f95;
	ld.local.u32 	%r78, [%rd3+120];
	st.local.u32 	[%rd3+116], %r78;
	ld.local.f32 	%f96, [%rd2+124];
	setp.leu.f32 	%p44, %f96, %f510;
	mov.b64 	%rd149, 30;
	@%p44 bra 	$L__BB4_106;
	st.local.f32 	[%rd2+120], %f96;
	ld.local.u32 	%r79, [%rd3+124];
	st.local.u32 	[%rd3+120], %r79;
	mov.b64 	%rd149, 31;
$L__BB4_106:
	shl.b64 	%rd83, %rd149, 2;
	add.s64 	%rd84, %rd2, %rd83;
	st.local.f32 	[%rd84], %f510;
	add.s64 	%rd85, %rd3, %rd83;
	st.local.u32 	[%rd85], %r172;
$L__BB4_107:
	add.s32 	%r172, %r172, 1;
	setp.ne.s32 	%p45, %r172, %r39;
	@%p45 bra 	$L__BB4_60;
$L__BB4_108:
	ld.param.u64 	%rd145, [_Z10knn_kernelILi32EEvPKfS1_iiiPiPf_param_5];
	shl.b32 	%r130, %r1, 5;
	ld.local.v4.u32 	{%r131, %r132, %r133, %r134}, [%rd3+112];
	cvta.to.global.u64 	%rd140, %rd145;
	mul.wide.s32 	%rd141, %r130, 4;
	add.s64 	%rd142, %rd140, %rd141;
	st.global.u32 	[%rd142], %r134;
	ld.local.v4.f32 	{%f461, %f462, %f463, %f464}, [%rd2+112];
	cvta.to.global.u64 	%rd143, %rd27;
	add.s64 	%rd144, %rd143, %rd141;
	st.global.f32 	[%rd144], %f464;
	st.global.u32 	[%rd142+4], %r133;
	st.global.f32 	[%rd144+4], %f463;
	st.global.u32 	[%rd142+8], %r132;
	st.global.f32 	[%rd144+8], %f462;
	st.global.u32 	[%rd142+12], %r131;
	st.global.f32 	[%rd144+12], %f461;
	ld.local.v4.u32 	{%r135, %r136, %r137, %r138}, [%rd3+96];
	st.global.u32 	[%rd142+16], %r138;
	ld.local.v4.f32 	{%f465, %f466, %f467, %f468}, [%rd2+96];
	st.global.f32 	[%rd144+16], %f468;
	st.global.u32 	[%rd142+20], %r137;
	st.global.f32 	[%rd144+20], %f467;
	st.global.u32 	[%rd142+24], %r136;
	st.global.f32 	[%rd144+24], %f466;
	st.global.u32 	[%rd142+28], %r135;
	st.global.f32 	[%rd144+28], %f465;
	ld.local.v4.u32 	{%r139, %r140, %r141, %r142}, [%rd3+80];
	st.global.u32 	[%rd142+32], %r142;
	ld.local.v4.f32 	{%f469, %f470, %f471, %f472}, [%rd2+80];
	st.global.f32 	[%rd144+32], %f472;
	st.global.u32 	[%rd142+36], %r141;
	st.global.f32 	[%rd144+36], %f471;
	st.global.u32 	[%rd142+40], %r140;
	st.global.f32 	[%rd144+40], %f470;
	st.global.u32 	[%rd142+44], %r139;
	st.global.f32 	[%rd144+44], %f469;
	ld.local.v4.u32 	{%r143, %r144, %r145, %r146}, [%rd3+64];
	st.global.u32 	[%rd142+48], %r146;
	ld.local.v4.f32 	{%f473, %f474, %f475, %f476}, [%rd2+64];
	st.global.f32 	[%rd144+48], %f476;
	st.global.u32 	[%rd142+52], %r145;
	st.global.f32 	[%rd144+52], %f475;
	st.global.u32 	[%rd142+56], %r144;
	st.global.f32 	[%rd144+56], %f474;
	st.global.u32 	[%rd142+60], %r143;
	st.global.f32 	[%rd144+60], %f473;
	ld.local.v4.u32 	{%r147, %r148, %r149, %r150}, [%rd3+48];
	st.global.u32 	[%rd142+64], %r150;
	ld.local.v4.f32 	{%f477, %f478, %f479, %f480}, [%rd2+48];
	st.global.f32 	[%rd144+64], %f480;
	st.global.u32 	[%rd142+68], %r149;
	st.global.f32 	[%rd144+68], %f479;
	st.global.u32 	[%rd142+72], %r148;
	st.global.f32 	[%rd144+72], %f478;
	st.global.u32 	[%rd142+76], %r147;
	st.global.f32 	[%rd144+76], %f477;
	ld.local.v4.u32 	{%r151, %r152, %r153, %r154}, [%rd3+32];
	st.global.u32 	[%rd142+80], %r154;
	ld.local.v4.f32 	{%f481, %f482, %f483, %f484}, [%rd2+32];
	st.global.f32 	[%rd144+80], %f484;
	st.global.u32 	[%rd142+84], %r153;
	st.global.f32 	[%rd144+84], %f483;
	st.global.u32 	[%rd142+88], %r152;
	st.global.f32 	[%rd144+88], %f482;
	st.global.u32 	[%rd142+92], %r151;
	st.global.f32 	[%rd144+92], %f481;
	ld.local.v4.u32 	{%r155, %r156, %r157, %r158}, [%rd3+16];
	st.global.u32 	[%rd142+96], %r158;
	ld.local.v4.f32 	{%f485, %f486, %f487, %f488}, [%rd2+16];
	st.global.f32 	[%rd144+96], %f488;
	st.global.u32 	[%rd142+100], %r157;
	st.global.f32 	[%rd144+100], %f487;
	st.global.u32 	[%rd142+104], %r156;
	st.global.f32 	[%rd144+104], %f486;
	st.global.u32 	[%rd142+108], %r155;
	st.global.f32 	[%rd144+108], %f485;
	ld.local.v4.u32 	{%r159, %r160, %r161, %r162}, [%rd3];
	st.global.u32 	[%rd142+112], %r162;
	ld.local.v4.f32 	{%f489, %f490, %f491, %f492}, [%rd2];
	st.global.f32 	[%rd144+112], %f492;
	st.global.u32 	[%rd142+116], %r161;
	st.global.f32 	[%rd144+116], %f491;
	st.global.u32 	[%rd142+120], %r160;
	st.global.f32 	[%rd144+120], %f490;
	st.global.u32 	[%rd142+124], %r159;
	st.global.f32 	[%rd144+124], %f489;
$L__BB4_109:
	ret;

}


// ===== COMPILED SASS (sm_100) =====

	.target	sm_100

	.elftype	@"ET_EXEC"


//--------------------- .note.nv.tkinfo           --------------------------
	.section	.note.nv.tkinfo,"",@"SHT_NOTE"
	.sectionflags	@"SHF_NOTE_NV_TKINFO"
	.tkinfo
        /*0018*/ 	.word	0x00000002
        /*0030*/ 	.string	""
        /*0030*/ 	.string	"ptxas"
        /*0030*/ 	.string	"Cuda compilation tools, release 13.0, V13.0.88"
        /*0030*/ 	.string	"Build cuda_13.0.r13.0/compiler.36424714_0"
        /*0030*/ 	.string	"-arch sm_100 -m 64 "



//--------------------- .note.nv.cuinfo           --------------------------
	.section	.note.nv.cuinfo,"",@"SHT_NOTE"
	.sectionflags	@"SHF_NOTE_NV_CUINFO"
        /*0018*/ 	.short	0x0002
        /*001a*/ 	.short	0x0064
        /*001c*/ 	.short	0x0082
	.zero		2


//--------------------- .nv.info                  --------------------------
	.section	.nv.info,"",@"SHT_CUDA_INFO"
	.align	4


	//----- nvinfo : EIATTR_REGCOUNT
	.align		4
        /*0000*/ 	.byte	0x04, 0x2f
        /*0002*/ 	.short	(.L_1 - .L_0)
	.align		4
.L_0:
        /*0004*/ 	.word	index@(_Z10knn_kernelILi1EEvPKfS1_iiiPiPf)
        /*0008*/ 	.word	0x00000020


	//----- nvinfo : EIATTR_FRAME_SIZE
	.align		4
.L_1:
        /*000c*/ 	.byte	0x04, 0x11
        /*000e*/ 	.short	(.L_3 - .L_2)
	.align		4
.L_2:
        /*0010*/ 	.word	index@(_Z10knn_kernelILi1EEvPKfS1_iiiPiPf)
        /*0014*/ 	.word	0x00000000


	//----- nvinfo : EIATTR_REGCOUNT
	.align		4
.L_3:
        /*0018*/ 	.byte	0x04, 0x2f
        /*001a*/ 	.short	(.L_5 - .L_4)
	.align		4
.L_4:
        /*001c*/ 	.word	index@(_Z10knn_kernelILi5EEvPKfS1_iiiPiPf)
        /*0020*/ 	.word	0x00000020


	//----- nvinfo : EIATTR_FRAME_SIZE
	.align		4
.L_5:
        /*0024*/ 	.byte	0x04, 0x11
        /*0026*/ 	.short	(.L_7 - .L_6)
	.align		4
.L_6:
        /*0028*/ 	.word	index@(_Z10knn_kernelILi5EEvPKfS1_iiiPiPf)
        /*002c*/ 	.word	0x00000028


	//----- nvinfo : EIATTR_REGCOUNT
	.align		4
.L_7:
        /*0030*/ 	.byte	0x04, 0x2f
        /*0032*/ 	.short	(.L_9 - .L_8)
	.align		4
.L_8:
        /*0034*/ 	.word	index@(_Z10knn_kernelILi10EEvPKfS1_iiiPiPf)
        /*0038*/ 	.word	0x00000020


	//----- nvinfo : EIATTR_FRAME_SIZE
	.align		4
.L_9:
        /*003c*/ 	.byte	0x04, 0x11
        /*003e*/ 	.short	(.L_11 - .L_10)
	.align		4
.L_10:
        /*0040*/ 	.word	index@(_Z10knn_kernelILi10EEvPKfS1_iiiPiPf)
        /*0044*/ 	.word	0x00000050


	//----- nvinfo : EIATTR_REGCOUNT
	.align		4
.L_11:
        /*0048*/ 	.byte	0x04, 0x2f
        /*004a*/ 	.short	(.L_13 - .L_12)
	.align		4
.L_12:
        /*004c*/ 	.word	index@(_Z10knn_kernelILi16EEvPKfS1_iiiPiPf)
        /*0050*/ 	.word	0x00000020


	//----- nvinfo : EIATTR_FRAME_SIZE
	.align		4
.L_13:
        /*0054*/ 	.byte	0x04, 0x11
        /*0056*/ 	.short	(.L_15 - .L_14)
	.align		4
.L_14:
        /*0058*/ 	.word	index@(_Z10knn_kernelILi16EEvPKfS1_iiiPiPf)
        /*005c*/ 	.word	0x00000080


	//----- nvinfo : EIATTR_REGCOUNT
	.align		4
.L_15:
        /*0060*/ 	.byte	0x04, 0x2f
        /*0062*/ 	.short	(.L_17 - .L_16)
	.align		4
.L_16:
        /*0064*/ 	.word	index@(_Z10knn_kernelILi32EEvPKfS1_iiiPiPf)
        /*0068*/ 	.word	0x00000020


	//----- nvinfo : EIATTR_FRAME_SIZE
	.align		4
.L_17:
        /*006c*/ 	.byte	0x04, 0x11
        /*006e*/ 	.short	(.L_19 - .L_18)
	.align		4
.L_18:
        /*0070*/ 	.word	index@(_Z10knn_kernelILi32EEvPKfS1_iiiPiPf)
        /*0074*/ 	.word	0x00000100


	//----- nvinfo : EIATTR_MIN_STACK_SIZE
	.align		4
.L_19:
        /*0078*/ 	.byte	0x04, 0x12
        /*007a*/ 	.short	(.L_21 - .L_20)
	.align		4
.L_20:
        /*007c*/ 	.word	index@(_Z10knn_kernelILi32EEvPKfS1_iiiPiPf)
        /*0080*/ 	.word	0x00000100


	//----- nvinfo : EIATTR_MIN_STACK_SIZE
	.align		4
.L_21:
        /*0084*/ 	.byte	0x04, 0x12
        /*0086*/ 	.short	(.L_23 - .L_22)
	.align		4
.L_22:
        /*0088*/ 	.word	index@(_Z10knn_kernelILi16EEvPKfS1_iiiPiPf)
        /*008c*/ 	.word	0x00000080


	//----- nvinfo : EIATTR_MIN_STACK_SIZE
	.align		4
.L_23:
        /*0090*/ 	.byte	0x04, 0x12
        /*0092*/ 	.short	(.L_25 - .L_24)
	.align		4
.L_24:
        /*0094*/ 	.word	index@(_Z10knn_kernelILi10EEvPKfS1_iiiPiPf)
        /*0098*/ 	.word	0x00000050


	//----- nvinfo : EIATTR_MIN_STACK_SIZE
	.align		4
.L_25:
        /*009c*/ 	.byte	0x04, 0x12
        /*009e*/ 	.short	(.L_27 - .L_26)
	.align		4
.L_26:
        /*00a0*/ 	.word	index@(_Z10knn_kernelILi5EEvPKfS1_iiiPiPf)
        /*00a4*/ 	.word	0x00000028


	//----- nvinfo : EIATTR_MIN_STACK_SIZE
	.align		4
.L_27:
        /*00a8*/ 	.byte	0x04, 0x12
        /*00aa*/ 	.short	(.L_29 - .L_28)
	.align		4
.L_28:
        /*00ac*/ 	.word	index@(_Z10knn_kernelILi1EEvPKfS1_iiiPiPf)
        /*00b0*/ 	.word	0x00000000
.L_29:


//--------------------- .nv.compat                --------------------------
	.section	.nv.compat,"",@"SHT_CUDA_COMPAT_INFO"
	.align	4
        /*0000*/ 	.byte	0x02, 0x09, 0x00, 0x00, 0x02, 0x02, 0x01, 0x00, 0x02, 0x05, 0x05, 0x00, 0x03, 0x07, 0x01, 0x01
        /*0010*/ 	.byte	0x02, 0x03, 0x00, 0x00, 0x02, 0x06, 0x01, 0x00, 0x04, 0x0b, 0x08, 0x00, 0x09, 0x00, 0x00, 0x00
        /*0020*/ 	.byte	0x00, 0x00, 0x00, 0x00


//--------------------- .nv.info._Z10knn_kernelILi32EEvPKfS1_iiiPiPf --------------------------
	.section	.nv.info._Z10knn_kernelILi32EEvPKfS1_iiiPiPf,"",@"SHT_CUDA_INFO"
	.sectionflags	@""
	.align	4


	//----- nvinfo : EIATTR_CUDA_API_VERSION
	.align		4
        /*0000*/ 	.byte	0x04, 0x37
        /*0002*/ 	.short	(.L_31 - .L_30)
.L_30:
        /*0004*/ 	.word	0x00000082


	//----- nvinfo : EIATTR_KPARAM_INFO
	.align		4
.L_31:
        /*0008*/ 	.byte	0x04, 0x17
        /*000a*/ 	.short	(.L_33 - .L_32)
.L_32:
        /*000c*/ 	.word	0x00000000
        /*0010*/ 	.short	0x0006
        /*0012*/ 	.short	0x0028
        /*0014*/ 	.byte	0x00, 0xf5, 0x21, 0x00


	//----- nvinfo : EIATTR_KPARAM_INFO
	.align		4
.L_33:
        /*0018*/ 	.byte	0x04, 0x17
        /*001a*/ 	.short	(.L_35 - .L_34)
.L_34:
        /*001c*/ 	.word	0x00000000
        /*0020*/ 	.short	0x0005
        /*0022*/ 	.short	0x0020
        /*0024*/ 	.byte	0x00, 0xf5, 0x21, 0x00


	//----- nvinfo : EIATTR_KPARAM_INFO
	.align		4
.L_35:
        /*0028*/ 	.byte	0x04, 0x17
        /*002a*/ 	.short	(.L_37 - .L_36)
.L_36:
        /*002c*/ 	.word	0x00000000
        /*0030*/ 	.short	0x0004
        /*0032*/ 	.short	0x0018
        /*0034*/ 	.byte	0x00, 0xf0, 0x11, 0x00


	//----- nvinfo : EIATTR_KPARAM_INFO
	.align		4
.L_37:
        /*0038*/ 	.byte	0x04, 0x17
        /*003a*/ 	.short	(.L_39 - .L_38)
.L_38:
        /*003c*/ 	.word	0x00000000
        /*0040*/ 	.short	0x0003
        /*0042*/ 	.short	0x0014
        /*0044*/ 	.byte	0x00, 0xf0, 0x11, 0x00


	//----- nvinfo : EIATTR_KPARAM_INFO
	.align		4
.L_39:
        /*0048*/ 	.byte	0x04, 0x17
        /*004a*/ 	.short	(.L_41 - .L_40)
.L_40:
        /*004c*/ 	.word	0x00000000
        /*0050*/ 	.short	0x0002
        /*0052*/ 	.short	0x0010
        /*0054*/ 	.byte	0x00, 0xf0, 0x11, 0x00


	//----- nvinfo : EIATTR_KPARAM_INFO
	.align		4
.L_41:
        /*0058*/ 	.byte	0x04, 0x17
        /*005a*/ 	.short	(.L_43 - .L_42)
.L_42:
        /*005c*/ 	.word	0x00000000
        /*0060*/ 	.short	0x0001
        /*0062*/ 	.short	0x0008
        /*0064*/ 	.byte	0x00, 0xf5, 0x21, 0x00


	//----- nvinfo : EIATTR_KPARAM_INFO
	.align		4
.L_43:
        /*0068*/ 	.byte	0x04, 0x17
        /*006a*/ 	.short	(.L_45 - .L_44)
.L_44:
        /*006c*/ 	.word	0x00000000
        /*0070*/ 	.short	0x0000
        /*0072*/ 	.short	0x0000
        /*0074*/ 	.byte	0x00, 0xf5, 0x21, 0x00


	//----- nvinfo : EIATTR_SPARSE_MMA_MASK
	.align		4
.L_45:
        /*0078*/ 	.byte	0x03, 0x50
        /*007a*/ 	.short	0x0000


	//----- nvinfo : EIATTR_MAXREG_COUNT
	.align		4
        /*007c*/ 	.byte	0x03, 0x1b
        /*007e*/ 	.short	0x00ff


	//----- nvinfo : EIATTR_MERCURY_ISA_VERSION
	.align		4
        /*0080*/ 	.byte	0x03, 0x5f
        /*0082*/ 	.short	0x0101


	//----- nvinfo : EIATTR_VRC_CTA_INIT_COUNT
	.align		4
        /*0084*/ 	.byte	0x02, 0x4a
	.zero		1
	.zero		1


	//----- nvinfo : EIATTR_EXIT_INSTR_OFFSETS
	.align		4
        /*0088*/ 	.byte	0x04, 0x1c
        /*008a*/ 	.short	(.L_47 - .L_46)


	//   ....[0]....
.L_46:
        /*008c*/ 	.word	0x00000080


	//   ....[1]....
        /*0090*/ 	.word	0x000044c0


	//----- nvinfo : EIATTR_CRS_STACK_SIZE
	.align		4
.L_47:
        /*0094*/ 	.byte	0x04, 0x1e
        /*0096*/ 	.short	(.L_49 - .L_48)
.L_48:
        /*0098*/ 	.word	0x00000000


	//----- nvinfo : EIATTR_CBANK_PARAM_SIZE
	.align		4
.L_49:
        /*009c*/ 	.byte	0x03, 0x19
        /*009e*/ 	.short	0x0030


	//----- nvinfo : EIATTR_PARAM_CBANK
	.align		4
        /*00a0*/ 	.byte	0x04, 0x0a
        /*00a2*/ 	.short	(.L_51 - .L_50)
	.align		4
.L_50:
        /*00a4*/ 	.word	index@(.nv.constant0._Z10knn_kernelILi32EEvPKfS1_iiiPiPf)
        /*00a8*/ 	.short	0x0380
        /*00aa*/ 	.short	0x0030


	//----- nvinfo : EIATTR_SW_WAR
	.align		4
.L_51:
        /*00ac*/ 	.byte	0x04, 0x36
        /*00ae*/ 	.short	(.L_53 - .L_52)
.L_52:
        /*00b0*/ 	.word	0x00000008
.L_53:


//--------------------- .nv.info._Z10knn_kernelILi16EEvPKfS1_iiiPiPf --------------------------
	.section	.nv.info._Z10knn_kernelILi16EEvPKfS1_iiiPiPf,"",@"SHT_CUDA_INFO"
	.sectionflags	@""
	.align	4


	//----- nvinfo : EIATTR_CUDA_API_VERSION
	.align		4
        /*0000*/ 	.byte	0x04, 0x37
        /*0002*/ 	.short	(.L_55 - .L_54)
.L_54:
        /*0004*/ 	.word	0x00000082


	//----- nvinfo : EIATTR_KPARAM_INFO
	.align		4
.L_55:
        /*0008*/ 	.byte	0x04, 0x17
        /*000a*/ 	.short	(.L_57 - .L_56)
.L_56:
        /*000c*/ 	.word	0x00000000
        /*0010*/ 	.short	0x0006
        /*0012*/ 	.short	0x0028
        /*0014*/ 	.byte	0x00, 0xf5, 0x21, 0x00


	//----- nvinfo : EIATTR_KPARAM_INFO
	.align		4
.L_57:
        /*0018*/ 	.byte	0x04, 0x17
        /*001a*/ 	.short	(.L_59 - .L_58)
.L_58:
        /*001c*/ 	.word	0x00000000
        /*0020*/ 	.short	0x0005
        /*0022*/ 	.short	0x0020
        /*0024*/ 	.byte	0x00, 0xf5, 0x21, 0x00


	//----- nvinfo : EIATTR_KPARAM_INFO
	.align		4
.L_59:
        /*0028*/ 	.byte	0x04, 0x17
        /*002a*/ 	.short	(.L_61 - .L_60)
.L_60:
        /*002c*/ 	.word	0x00000000
        /*0030*/ 	.short	0x0004
        /*0032*/ 	.short	0x0018
        /*0034*/ 	.byte	0x00, 0xf0, 0x11, 0x00


	//----- nvinfo : EIATTR_KPARAM_INFO
	.align		4
.L_61:
        /*0038*/ 	.byte	0x04, 0x17
        /*003a*/ 	.short	(.L_63 - .L_62)
.L_62:
        /*003c*/ 	.word	0x00000000
        /*0040*/ 	.short	0x0003
        /*0042*/ 	.short	0x0014
        /*0044*/ 	.byte	0x00, 0xf0, 0x11, 0x00


	//----- nvinfo : EIATTR_KPARAM_INFO
	.align		4
.L_63:
        /*0048*/ 	.byte	0x04, 0x17
        /*004a*/ 	.short	(.L_65 - .L_64)
.L_64:
        /*004c*/ 	.word	0x00000000
        /*0050*/ 	.short	0x0002
        /*0052*/ 	.short	0x0010
        /*0054*/ 	.byte	0x00, 0xf0, 0x11, 0x00


	//----- nvinfo : EIATTR_KPARAM_INFO
	.align		4
.L_65:
        /*0058*/ 	.byte	0x04, 0x17
        /*005a*/ 	.short	(.L_67 - .L_66)
.L_66:
        /*005c*/ 	.word	0x00000000
        /*0060*/ 	.short	0x0001
        /*0062*/ 	.short	0x0008
        /*0064*/ 	.byte	0x00, 0xf5, 0x21, 0x00


	//----- nvinfo : EIATTR_KPARAM_INFO
	.align		4
.L_67:
        /*0068*/ 	.byte	0x04, 0x17
        /*006a*/ 	.short	(.L_69 - .L_68)
.L_68:
        /*006c*/ 	.word	0x00000000
        /*0070*/ 	.short	0x0000
        /*0072*/ 	.short	0x0000
        /*0074*/ 	.byte	0x00, 0xf5, 0x21, 0x00


	//----- nvinfo : EIATTR_SPARSE_MMA_MASK
	.align		4
.L_69:
        /*0078*/ 	.byte	0x03, 0x50
        /*007a*/ 	.short	0x0000


	//----- nvinfo : EIATTR_MAXREG_COUNT
	.align		4
        /*007c*/ 	.byte	0x03, 0x1b
        /*007e*/ 	.short	0x00ff


	//----- nvinfo : EIATTR_MERCURY_ISA_VERSION
	.align		4
        /*0080*/ 	.byte	0x03, 0x5f
        /*0082*/ 	.short	0x0101


	//----- nvinfo : EIATTR_VRC_CTA_INIT_COUNT
	.align		4
        /*0084*/ 	.byte	0x02, 0x4a
	.zero		1
	.zero		1


	//----- nvinfo : EIATTR_EXIT_INSTR_OFFSETS
	.align		4
        /*0088*/ 	.byte	0x04, 0x1c
        /*008a*/ 	.short	(.L_71 - .L_70)


	//   ....[0]....
.L_70:
        /*008c*/ 	.word	0x00000080


	//   ....[1]....
        /*0090*/ 	.word	0x000033c0


	//----- nvinfo : EIATTR_CRS_STACK_SIZE
	.align		4
.L_71:
        /*0094*/ 	.byte	0x04, 0x1e
        /*0096*/ 	.short	(.L_73 - .L_72)
.L_72:
        /*0098*/ 	.word	0x00000000


	//----- nvinfo : EIATTR_CBANK_PARAM_SIZE
	.align		4
.L_73:
        /*009c*/ 	.byte	0x03, 0x19
        /*009e*/ 	.short	0x0030


	//----- nvinfo : EIATTR_PARAM_CBANK
	.align		4
        /*00a0*/ 	.byte	0x04, 0x0a
        /*00a2*/ 	.short	(.L_75 - .L_74)
	.align		4
.L_74:
        /*00a4*/ 	.word	index@(.nv.constant0._Z10knn_kernelILi16EEvPKfS1_iiiPiPf)
        /*00a8*/ 	.short	0x0380
        /*00aa*/ 	.short	0x0030


	//----- nvinfo : EIATTR_SW_WAR
	.align		4
.L_75:
        /*00ac*/ 	.byte	0x04, 0x36
        /*00ae*/ 	.short	(.L_77 - .L_76)
.L_76:
        /*00b0*/ 	.word	0x00000008
.L_77:


//--------------------- .nv.info._Z10knn_kernelILi10EEvPKfS1_iiiPiPf --------------------------
	.section	.nv.info._Z10knn_kernelILi10EEvPKfS1_iiiPiPf,"",@"SHT_CUDA_INFO"
	.sectionflags	@""
	.align	4


	//----- nvinfo : EIATTR_CUDA_API_VERSION
	.align		4
        /*0000*/ 	.byte	0x04, 0x37
        /*0002*/ 	.short	(.L_79 - .L_78)
.L_78:
        /*0004*/ 	.word	0x00000082


	//----- nvinfo : EIATTR_KPARAM_INFO
	.align		4
.L_79:
        /*0008*/ 	.byte	0x04, 0x17
        /*000a*/ 	.short	(.L_81 - .L_80)
.L_80:
        /*000c*/ 	.word	0x00000000
        /*0010*/ 	.short	0x0006
        /*0012*/ 	.short	0x0028
        /*0014*/ 	.byte	0x00, 0xf5, 0x21, 0x00


	//----- nvinfo : EIATTR_KPARAM_INFO
	.align		4
.L_81:
        /*0018*/ 	.byte	0x04, 0x17
        /*001a*/ 	.short	(.L_83 - .L_82)
.L_82:
        /*001c*/ 	.word	0x00000000
        /*0020*/ 	.short	0x0005
        /*0022*/ 	.short	0x0020
        /*0024*/ 	.byte	0x00, 0xf5, 0x21, 0x00


	//----- nvinfo : EIATTR_KPARAM_INFO
	.align		4
.L_83:
        /*0028*/ 	.byte	0x04, 0x17
        /*002a*/ 	.short	(.L_85 - .L_84)
.L_84:
        /*002c*/ 	.word	0x00000000
        /*0030*/ 	.short	0x0004
        /*0032*/ 	.short	0x0018
        /*0034*/ 	.byte	0x00, 0xf0, 0x11, 0x00


	//----- nvinfo : EIATTR_KPARAM_INFO
	.align		4
.L_85:
        /*0038*/ 	.byte	0x04, 0x17
        /*003a*/ 	.short	(.L_87 - .L_86)
.L_86:
        /*003c*/ 	.word	0x00000000
        /*0040*/ 	.short	0x0003
        /*0042*/ 	.short	0x0014
        /*0044*/ 	.byte	0x00, 0xf0, 0x11, 0x00


	//----- nvinfo : EIATTR_KPARAM_INFO
	.align		4
.L_87:
        /*0048*/ 	.byte	0x04, 0x17
        /*004a*/ 	.short	(.L_89 - .L_88)
.L_88:
        /*004c*/ 	.word	0x00000000
        /*0050*/ 	.short	0x0002
        /*0052*/ 	.short	0x0010
        /*0054*/ 	.byte	0x00, 0xf0, 0x11, 0x00


	//----- nvinfo : EIATTR_KPARAM_INFO
	.align		4
.L_89:
        /*0058*/ 	.byte	0x04, 0x17
        /*005a*/ 	.short	(.L_91 - .L_90)
.L_90:
        /*005c*/ 	.word	0x00000000
        /*0060*/ 	.short	0x0001
        /*0062*/ 	.short	0x0008
        /*0064*/ 	.byte	0x00, 0xf5, 0x21, 0x00


	//----- nvinfo : EIATTR_KPARAM_INFO
	.align		4
.L_91:
        /*0068*/ 	.byte	0x04, 0x17
        /*006a*/ 	.short	(.L_93 - .L_92)
.L_92:
        /*006c*/ 	.word	0x00000000
        /*0070*/ 	.short	0x0000
        /*0072*/ 	.short	0x0000
        /*0074*/ 	.byte	0x00, 0xf5, 0x21, 0x00


	//----- nvinfo : EIATTR_SPARSE_MMA_MASK
	.align		4
.L_93:
        /*0078*/ 	.byte	0x03, 0x50
        /*007a*/ 	.short	0x0000


	//----- nvinfo : EIATTR_MAXREG_COUNT
	.align		4
        /*007c*/ 	.byte	0x03, 0x1b
        /*007e*/ 	.short	0x00ff


	//----- nvinfo : EIATTR_MERCURY_ISA_VERSION
	.align		4
        /*0080*/ 	.byte	0x03, 0x5f
        /*0082*/ 	.short	0x0101


	//----- nvinfo : EIATTR_VRC_CTA_INIT_COUNT
	.align		4
        /*0084*/ 	.byte	0x02, 0x4a
	.zero		1
	.zero		1


	//----- nvinfo : EIATTR_EXIT_INSTR_OFFSETS
	.align		4
        /*0088*/ 	.byte	0x04, 0x1c
        /*008a*/ 	.short	(.L_95 - .L_94)


	//   ....[0]....
.L_94:
        /*008c*/ 	.word	0x00000080


	//   ....[1]....
        /*0090*/ 	.word	0x00002dc0


	//----- nvinfo : EIATTR_CRS_STACK_SIZE
	.align		4
.L_95:
        /*0094*/ 	.byte	0x04, 0x1e
        /*0096*/ 	.short	(.L_97 - .L_96)
.L_96:
        /*0098*/ 	.word	0x00000000


	//----- nvinfo : EIATTR_CBANK_PARAM_SIZE
	.align		4
.L_97:
        /*009c*/ 	.byte	0x03, 0x19
        /*009e*/ 	.short	0x0030


	//----- nvinfo : EIATTR_PARAM_CBANK
	.align		4
        /*00a0*/ 	.byte	0x04, 0x0a
        /*00a2*/ 	.short	(.L_99 - .L_98)
	.align		4
.L_98:
        /*00a4*/ 	.word	index@(.nv.constant0._Z10knn_kernelILi10EEvPKfS1_iiiPiPf)
        /*00a8*/ 	.short	0x0380
        /*00aa*/ 	.short	0x0030


	//----- nvinfo : EIATTR_SW_WAR
	.align		4
.L_99:
        /*00ac*/ 	.byte	0x04, 0x36
        /*00ae*/ 	.short	(.L_101 - .L_100)
.L_100:
        /*00b0*/ 	.word	0x00000008
.L_101:


//--------------------- .nv.info._Z10knn_kernelILi5EEvPKfS1_iiiPiPf --------------------------
	.section	.nv.info._Z10knn_kernelILi5EEvPKfS1_iiiPiPf,"",@"SHT_CUDA_INFO"
	.sectionflags	@""
	.align	4


	//----- nvinfo : EIATTR_CUDA_API_VERSION
	.align		4
        /*0000*/ 	.byte	0x04, 0x37
        /*0002*/ 	.short	(.L_103 - .L_102)
.L_102:
        /*0004*/ 	.word	0x00000082


	//----- nvinfo : EIATTR_KPARAM_INFO
	.align		4
.L_103:
        /*0008*/ 	.byte	0x04, 0x17
        /*000a*/ 	.short	(.L_105 - .L_104)
.L_104:
        /*000c*/ 	.word	0x00000000
        /*0010*/ 	.short	0x0006
        /*0012*/ 	.short	0x0028
        /*0014*/ 	.byte	0x00, 0xf5, 0x21, 0x00


	//----- nvinfo : EIATTR_KPARAM_INFO
	.align		4
.L_105:
        /*0018*/ 	.byte	0x04, 0x17
        /*001a*/ 	.short	(.L_107 - .L_106)
.L_106:
        /*001c*/ 	.word	0x00000000
        /*0020*/ 	.short	0x0005
        /*0022*/ 	.short	0x0020
        /*0024*/ 	.byte	0x00, 0xf5, 0x21, 0x00


	//----- nvinfo : EIATTR_KPARAM_INFO
	.align		4
.L_107:
        /*0028*/ 	.byte	0x04, 0x17
        /*002a*/ 	.short	(.L_109 - .L_108)
.L_108:
        /*002c*/ 	.word	0x00000000
        /*0030*/ 	.short	0x0004
        /*0032*/ 	.short	0x0018
        /*0034*/ 	.byte	0x00, 0xf0, 0x11, 0x00


	//----- nvinfo : EIATTR_KPARAM_INFO
	.align		4
.L_109:
        /*0038*/ 	.byte	0x04, 0x17
        /*003a*/ 	.short	(.L_111 - .L_110)
.L_110:
        /*003c*/ 	.word	0x00000000
        /*0040*/ 	.short	0x0003
        /*0042*/ 	.short	0x0014
        /*0044*/ 	.byte	0x00, 0xf0, 0x11, 0x00


	//----- nvinfo : EIATTR_KPARAM_INFO
	.align		4
.L_111:
        /*0048*/ 	.byte	0x04, 0x17
        /*004a*/ 	.short	(.L_113 - .L_112)
.L_112:
        /*004c*/ 	.word	0x00000000
        /*0050*/ 	.short	0x0002
        /*0052*/ 	.short	0x0010
        /*0054*/ 	.byte	0x00, 0xf0, 0x11, 0x00


	//----- nvinfo : EIATTR_KPARAM_INFO
	.align		4
.L_113:
        /*0058*/ 	.byte	0x04, 0x17
        /*005a*/ 	.short	(.L_115 - .L_114)
.L_114:
        /*005c*/ 	.word	0x00000000
        /*0060*/ 	.short	0x0001
        /*0062*/ 	.short	0x0008
        /*0064*/ 	.byte	0x00, 0xf5, 0x21, 0x00


	//----- nvinfo : EIATTR_KPARAM_INFO
	.align		4
.L_115:
        /*0068*/ 	.byte	0x04, 0x17
        /*006a*/ 	.short	(.L_117 - .L_116)
.L_116:
        /*006c*/ 	.word	0x00000000
        /*0070*/ 	.short	0x0000
        /*0072*/ 	.short	0x0000
        /*0074*/ 	.byte	0x00, 0xf5, 0x21, 0x00


	//----- nvinfo : EIATTR_SPARSE_MMA_MASK
	.align		4
.L_117:
        /*0078*/ 	.byte	0x03, 0x50
        /*007a*/ 	.short	0x0000


	//----- nvinfo : EIATTR_MAXREG_COUNT
	.align		4
        /*007c*/ 	.byte	0x03, 0x1b
        /*007e*/ 	.short	0x00ff


	//----- nvinfo : EIATTR_MERCURY_ISA_VERSION
	.align		4
        /*0080*/ 	.byte	0x03, 0x5f
        /*0082*/ 	.short	0x0101


	//----- nvinfo : EIATTR_VRC_CTA_INIT_COUNT
	.align		4
        /*0084*/ 	.byte	0x02, 0x4a
	.zero		1
	.zero		1


	//----- nvinfo : EIATTR_EXIT_INSTR_OFFSETS
	.align		4
        /*0088*/ 	.byte	0x04, 0x1c
        /*008a*/ 	.short	(.L_119 - .L_118)


	//   ....[0]....
.L_118:
        /*008c*/ 	.word	0x00000080


	//   ....[1]....
        /*0090*/ 	.word	0x00002850


	//----- nvinfo : EIATTR_CRS_STACK_SIZE
	.align		4
.L_119:
        /*0094*/ 	.byte	0x04, 0x1e
        /*0096*/ 	.short	(.L_121 - .L_120)
.L_120:
        /*0098*/ 	.word	0x00000000


	//----- nvinfo : EIATTR_CBANK_PARAM_SIZE
	.align		4
.L_121:
        /*009c*/ 	.byte	0x03, 0x19
        /*009e*/ 	.short	0x0030


	//----- nvinfo : EIATTR_PARAM_CBANK
	.align		4
        /*00a0*/ 	.byte	0x04, 0x0a
        /*00a2*/ 	.short	(.L_123 - .L_122)
	.align		4
.L_122:
        /*00a4*/ 	.word	index@(.nv.constant0._Z10knn_kernelILi5EEvPKfS1_iiiPiPf)
        /*00a8*/ 	.short	0x0380
        /*00aa*/ 	.short	0x0030


	//----- nvinfo : EIATTR_SW_WAR
	.align		4
.L_123:
        /*00ac*/ 	.byte	0x04, 0x36
        /*00ae*/ 	.short	(.L_125 - .L_124)
.L_124:
        /*00b0*/ 	.word	0x00000008
.L_125:


//--------------------- .nv.info._Z10knn_kernelILi1EEvPKfS1_iiiPiPf --------------------------
	.section	.nv.info._Z10knn_kernelILi1EEvPKfS1_iiiPiPf,"",@"SHT_CUDA_INFO"
	.sectionflags	@""
	.align	4


	//----- nvinfo : EIATTR_CUDA_API_VERSION
	.align		4
        /*0000*/ 	.byte	0x04, 0x37
        /*0002*/ 	.short	(.L_127 - .L_126)
.L_126:
        /*0004*/ 	.word	0x00000082


	//----- nvinfo : EIATTR_KPARAM_INFO
	.align		4
.L_127:
        /*0008*/ 	.byte	0x04, 0x17
        /*000a*/ 	.short	(.L_129 - .L_128)
.L_128:
        /*000c*/ 	.word	0x00000000
        /*0010*/ 	.short	0x0006
        /*0012*/ 	.short	0x0028
        /*0014*/ 	.byte	0x00, 0xf5, 0x21, 0x00


	//----- nvinfo : EIATTR_KPARAM_INFO
	.align		4
.L_129:
        /*0018*/ 	.byte	0x04, 0x17
        /*001a*/ 	.short	(.L_131 - .L_130)
.L_130:
        /*001c*/ 	.word	0x00000000
        /*0020*/ 	.short	0x0005
        /*0022*/ 	.short	0x0020
        /*0024*/ 	.byte	0x00, 0xf5, 0x21, 0x00


	//----- nvinfo : EIATTR_KPARAM_INFO
	.align		4
.L_131:
        /*0028*/ 	.byte	0x04, 0x17
        /*002a*/ 	.short	(.L_133 - .L_132)
.L_132:
        /*002c*/ 	.word	0x00000000
        /*0030*/ 	.short	0x0004
        /*0032*/ 	.short	0x0018
        /*0034*/ 	.byte	0x00, 0xf0, 0x11, 0x00


	//----- nvinfo : EIATTR_KPARAM_INFO
	.align		4
.L_133:
        /*0038*/ 	.byte	0x04, 0x17
        /*003a*/ 	.short	(.L_135 - .L_134)
.L_134:
        /*003c*/ 	.word	0x00000000
        /*0040*/ 	.short	0x0003
        /*0042*/ 	.short	0x0014
        /*0044*/ 	.byte	0x00, 0xf0, 0x11, 0x00


	//----- nvinfo : EIATTR_KPARAM_INFO
	.align		4
.L_135:
        /*0048*/ 	.byte	0x04, 0x17
        /*004a*/ 	.short	(.L_137 - .L_136)
.L_136:
        /*004c*/ 	.word	0x00000000
        /*0050*/ 	.short	0x0002
        /*0052*/ 	.short	0x0010
        /*0054*/ 	.byte	0x00, 0xf0, 0x11, 0x00


	//----- nvinfo : EIATTR_KPARAM_INFO
	.align		4
.L_137:
        /*0058*/ 	.byte	0x04, 0x17
        /*005a*/ 	.short	(.L_139 - .L_138)
.L_138:
        /*005c*/ 	.word	0x00000000
        /*0060*/ 	.short	0x0001
        /*0062*/ 	.short	0x0008
        /*0064*/ 	.byte	0x00, 0xf5, 0x21, 0x00


	//----- nvinfo : EIATTR_KPARAM_INFO
	.align		4
.L_139:
        /*0068*/ 	.byte	0x04, 0x17
        /*006a*/ 	.short	(.L_141 - .L_140)
.L_140:
        /*006c*/ 	.word	0x00000000
        /*0070*/ 	.short	0x0000
        /*0072*/ 	.short	0x0000
        /*0074*/ 	.byte	0x00, 0xf5, 0x21, 0x00


	//----- nvinfo : EIATTR_SPARSE_MMA_MASK
	.align		4
.L_141:
        /*0078*/ 	.byte	0x03, 0x50
        /*007a*/ 	.short	0x0000


	//----- nvinfo : EIATTR_MAXREG_COUNT
	.align		4
        /*007c*/ 	.byte	0x03, 0x1b
        /*007e*/ 	.short	0x00ff


	//----- nvinfo : EIATTR_MERCURY_ISA_VERSION
	.align		4
        /*0080*/ 	.byte	0x03, 0x5f
        /*0082*/ 	.short	0x0101


	//----- nvinfo : EIATTR_VRC_CTA_INIT_COUNT
	.align		4
        /*0084*/ 	.byte	0x02, 0x4a
	.zero		1
	.zero		1


	//----- nvinfo : EIATTR_EXIT_INSTR_OFFSETS
	.align		4
        /*0088*/ 	.byte	0x04, 0x1c
        /*008a*/ 	.short	(.L_143 - .L_142)


	//   ....[0]....
.L_142:
        /*008c*/ 	.word	0x00000070


	//   ....[1]....
        /*0090*/ 	.word	0x000022d0


	//----- nvinfo : EIATTR_CBANK_PARAM_SIZE
	.align		4
.L_143:
        /*0094*/ 	.byte	0x03, 0x19
        /*0096*/ 	.short	0x0030


	//----- nvinfo : EIATTR_PARAM_CBANK
	.align		4
        /*0098*/ 	.byte	0x04, 0x0a
        /*009a*/ 	.short	(.L_145 - .L_144)
	.align		4
.L_144:
        /*009c*/ 	.word	index@(.nv.constant0._Z10knn_kernelILi1EEvPKfS1_iiiPiPf)
        /*00a0*/ 	.short	0x0380
        /*00a2*/ 	.short	0x0030


	//----- nvinfo : EIATTR_SW_WAR
	.align		4
.L_145:
        /*00a4*/ 	.byte	0x04, 0x36
        /*00a6*/ 	.short	(.L_147 - .L_146)
.L_146:
        /*00a8*/ 	.word	0x00000008
.L_147:


//--------------------- .nv.callgraph             --------------------------
	.section	.nv.callgraph,"",@"SHT_CUDA_CALLGRAPH"
	.align	4
	.sectionentsize	8
	.align		4
        /*0000*/ 	.word	0x00000000
	.align		4
        /*0004*/ 	.word	0xffffffff
	.align		4
        /*0008*/ 	.word	0x00000000
	.align		4
        /*000c*/ 	.word	0xfffffffe
	.align		4
        /*0010*/ 	.word	0x00000000
	.align		4
        /*0014*/ 	.word	0xfffffffd
	.align		4
        /*0018*/ 	.word	0x00000000
	.align		4
        /*001c*/ 	.word	0xfffffffc


//--------------------- .text._Z10knn_kernelILi32EEvPKfS1_iiiPiPf --------------------------
	.section	.text._Z10knn_kernelILi32EEvPKfS1_iiiPiPf,"ax",@progbits
	.align	128
        .global         _Z10knn_kernelILi32EEvPKfS1_iiiPiPf
        .type           _Z10knn_kernelILi32EEvPKfS1_iiiPiPf,@function
        .size           _Z10knn_kernelILi32EEvPKfS1_iiiPiPf,(.L_x_112 - _Z10knn_kernelILi32EEvPKfS1_iiiPiPf)
        .other          _Z10knn_kernelILi32EEvPKfS1_iiiPiPf,@"STO_CUDA_ENTRY STV_DEFAULT"
_Z10knn_kernelILi32EEvPKfS1_iiiPiPf:
.text._Z10knn_kernelILi32EEvPKfS1_iiiPiPf:
[----:B------:R-:W0:Y:S01]  /*0000*/  LDC R1, c[0x0][0x37c] ;  /* 0x0000df00ff017b82 */ /* 0x000e220000000800 */
[----:B------:R-:W1:Y:S07]  /*0010*/  S2R R3, SR_TID.X ;  /* 0x0000000000037919 */ /* 0x000e6e0000002100 */
[----:B------:R-:W1:Y:S01]  /*0020*/  S2UR UR4, SR_CTAID.X ;  /* 0x00000000000479c3 */ /* 0x000e620000002500 */
[----:B------:R-:W2:Y:S01]  /*0030*/  LDCU UR5, c[0x0][0x398] ;  /* 0x00007300ff0577ac */ /* 0x000ea20008000800 */
[----:B0-----:R-:W-:-:S06]  /*0040*/  IADD3 R1, PT, PT, R1, -0x100, RZ ;  /* 0xffffff0001017810 */ /* 0x001fcc0007ffe0ff */
[----:B------:R-:W1:Y:S02]  /*0050*/  LDC R0, c[0x0][0x360] ;  /* 0x0000d800ff007b82 */ /* 0x000e640000000800 */
[----:B-1----:R-:W-:-:S05]  /*0060*/  IMAD R0, R0, UR4, R3 ;  /* 0x0000000400007c24 */ /* 0x002fca000f8e0203 */
[----:B--2---:R-:W-:-:S13]  /*0070*/  ISETP.GE.AND P0, PT, R0, UR5, PT ;  /* 0x0000000500007c0c */ /* 0x004fda000bf06270 */
[----:B------:R-:W-:Y:S05]  /*0080*/  @P0 EXIT ;  /* 0x000000000000094d */ /* 0x000fea0003800000 */
[----:B------:R-:W0:Y:S01]  /*0090*/  LDC.64 R6, c[0x0][0x390] ;  /* 0x0000e400ff067b82 */ /* 0x000e220000000a00 */
[----:B------:R-:W-:Y:S01]  /*00a0*/  MOV R8, 0x7f800000 ;  /* 0x7f80000000087802 */ /* 0x000fe20000000f00 */
[----:B------:R-:W-:Y:S01]  /*00b0*/  IMAD.MOV.U32 R13, RZ, RZ, -0x1 ;  /* 0xffffffffff0d7424 */ /* 0x000fe200078e00ff */
[----:B------:R-:W-:Y:S01]  /*00c0*/  MOV R9, 0x7f800000 ;  /* 0x7f80000000097802 */ /* 0x000fe20000000f00 */
[----:B------:R-:W1:Y:S01]  /*00d0*/  LDCU.64 UR6, c[0x0][0x358] ;  /* 0x00006b00ff0677ac */ /* 0x000e620008000a00 */
[----:B------:R-:W-:Y:S02]  /*00e0*/  MOV R10, 0x7f800000 ;  /* 0x7f800000000a7802 */ /* 0x000fe40000000f00 */
[----:B------:R-:W-:Y:S02]  /*00f0*/  MOV R11, 0x7f800000 ;  /* 0x7f800000000b7802 */ /* 0x000fe40000000f00 */
[----:B------:R-:W-:Y:S02]  /*0100*/  MOV R12, 0xffffffff ;  /* 0xffffffff000c7802 */ /* 0x000fe40000000f00 */
[----:B------:R-:W-:Y:S01]  /*0110*/  MOV R14, 0xffffffff ;  /* 0xffffffff000e7802 */ /* 0x000fe20000000f00 */
[----:B------:R2:W-:Y:S01]  /*0120*/  STL.128 [R1], R8 ;  /* 0x0000000801007387 */ /* 0x0005e20000100c00 */
[----:B------:R-:W-:-:S03]  /*0130*/  MOV R15, 0xffffffff ;  /* 0xffffffff000f7802 */ /* 0x000fc60000000f00 */
[----:B------:R2:W-:Y:S04]  /*0140*/  STL.128 [R1+0x10], R8 ;  /* 0x0000100801007387 */ /* 0x0005e80000100c00 */
[----:B------:R2:W-:Y:S04]  /*0150*/  STL.128 [R1+0x20], R8 ;  /* 0x0000200801007387 */ /* 0x0005e80000100c00 */
[----:B------:R2:W-:Y:S01]  /*0160*/  STL.128 [R1+0x30], R8 ;  /* 0x0000300801007387 */ /* 0x0005e20000100c00 */
[----:B0-----:R-:W-:-:S03]  /*0170*/  ISETP.GE.AND P0, PT, R6, 0x1, PT ;  /* 0x000000010600780c */ /* 0x001fc60003f06270 */
[----:B------:R2:W-:Y:S04]  /*0180*/  STL.128 [R1+0x40], R8 ;  /* 0x0000400801007387 */ /* 0x0005e80000100c00 */
        /* <DEDUP_REMOVED lines=10> */
[----:B------:R2:W-:Y:S01]  /*0230*/  STL.128 [R1+0xf0], R12 ;  /* 0x0000f00c01007387 */ /* 0x0005e20000100c00 */
[----:B-1----:R-:W-:Y:S05]  /*0240*/  @!P0 BRA `(.L_x_0) ;  /* 0x0000003c00488947 */ /* 0x002fea0003800000 */
[----:B------:R-:W2:Y:S01]  /*0250*/  LDCU.64 UR4, c[0x0][0x388] ;  /* 0x00007100ff0477ac */ /* 0x000ea20008000a00 */
[----:B------:R-:W-:Y:S01]  /*0260*/  ISETP.GE.AND P0, PT, R7, 0x4, PT ;  /* 0x000000040700780c */ /* 0x000fe20003f06270 */
[----:B------:R-:W-:-:S03]  /*0270*/  IMAD.WIDE R2, R0, R7, RZ ;  /* 0x0000000700027225 */ /* 0x000fc600078e02ff */
[----:B--2---:R-:W-:-:S04]  /*0280*/  LEA R14, P1, R2, UR4, 0x2 ;  /* 0x00000004020e7c11 */ /* 0x004fc8000f8210ff */
[----:B------:R-:W-:Y:S02]  /*0290*/  LEA.HI.X R15, R2, UR5, R3, 0x2, P1 ;  /* 0x00000005020f7c11 */ /* 0x000fe400088f1403 */
[----:B------:R-:W-:-:S03]  /*02a0*/  SHF.R.S32.HI R2, RZ, 0x1f, R7 ;  /* 0x0000001fff027819 */ /* 0x000fc60000011407 */
[----:B------:R-:W-:Y:S05]  /*02b0*/  @!P0 BRA `(.L_x_1) ;  /* 0x0000002000d88947 */ /* 0x000fea0003800000 */
[C---:B------:R-:W-:Y:S02]  /*02c0*/  IADD3 R3, PT, PT, R7.reuse, -0x4, RZ ;  /* 0xfffffffc07037810 */ /* 0x040fe40007ffe0ff */
[----:B------:R-:W-:Y:S02]  /*02d0*/  LOP3.LUT R5, R7, 0x4, RZ, 0x3c, !PT ;  /* 0x0000000407057812 */ /* 0x000fe400078e3cff */
[C---:B------:R-:W-:Y:S02]  /*02e0*/  LOP3.LUT R6, R3.reuse, 0x4, RZ, 0xc0, !PT ;  /* 0x0000000403067812 */ /* 0x040fe400078ec0ff */
[----:B------:R-:W-:Y:S02]  /*02f0*/  LOP3.LUT R4, R3, 0xc, RZ, 0xc0, !PT ;  /* 0x0000000c03047812 */ /* 0x000fe400078ec0ff */
[----:B------:R-:W-:Y:S02]  /*0300*/  IADD3 R5, PT, PT, R5, -R6, RZ ;  /* 0x8000000605057210 */ /* 0x000fe40007ffe0ff */
[----:B------:R-:W-:-:S02]  /*0310*/  IADD3 R4, PT, PT, -R4, 0xc, R7 ;  /* 0x0000000c04047810 */ /* 0x000fc40007ffe107 */
[----:B------:R-:W-:Y:S02]  /*0320*/  LOP3.LUT R6, R5, 0x7, RZ, 0xc0, !PT ;  /* 0x0000000705067812 */ /* 0x000fe400078ec0ff */
[----:B------:R-:W-:Y:S02]  /*0330*/  LOP3.LUT R5, R4, 0xf, RZ, 0xc0, !PT ;  /* 0x0000000f04057812 */ /* 0x000fe400078ec0ff */
[----:B------:R-:W-:Y:S02]  /*0340*/  LOP3.LUT R10, R3, 0xfffffffc, RZ, 0xc0, !PT ;  /* 0xfffffffc030a7812 */ /* 0x000fe400078ec0ff */
[----:B------:R-:W-:Y:S01]  /*0350*/  IADD3 R6, PT, PT, R6, -0x1, RZ ;  /* 0xffffffff06067810 */ /* 0x000fe20007ffe0ff */
[----:B------:R-:W-:Y:S01]  /*0360*/  VIADD R5, R5, 0xffffffff ;  /* 0xffffffff05057836 */ /* 0x000fe20000000000 */
[----:B------:R-:W-:Y:S02]  /*0370*/  IADD3 R8, PT, PT, -R10, -0x5, R7 ;  /* 0xfffffffb0a087810 */ /* 0x000fe40007ffe107 */
[----:B------:R-:W-:-:S02]  /*0380*/  ISETP.GE.U32.AND P1, PT, R6, 0x3, PT ;  /* 0x000000030600780c */ /* 0x000fc40003f26070 */
[----:B------:R-:W-:Y:S02]  /*0390*/  ISETP.GE.U32.AND P2, PT, R5, 0x7, PT ;  /* 0x000000070500780c */ /* 0x000fe40003f46070 */
[----:B------:R-:W-:Y:S02]  /*03a0*/  IADD3 R5, P3, PT, R14, 0x20, RZ ;  /* 0x000000200e057810 */ /* 0x000fe40007f7e0ff */
[----:B------:R-:W-:Y:S02]  /*03b0*/  LEA.HI R11, R3, 0x1, RZ, 0x1e ;  /* 0x00000001030b7811 */ /* 0x000fe400078ff0ff */
[----:B------:R-:W-:Y:S01]  /*03c0*/  LOP3.LUT R6, R7, 0x3, RZ, 0xc0, !PT ;  /* 0x0000000307067812 */ /* 0x000fe200078ec0ff */
[----:B------:R-:W-:Y:S01]  /*03d0*/  HFMA2 R7, -RZ, RZ, 0, 0 ;  /* 0x00000000ff077431 */ /* 0x000fe200000001ff */
[----:B------:R-:W-:Y:S02]  /*03e0*/  ISETP.GE.U32.AND P0, PT, R8, 0xf, PT ;  /* 0x0000000f0800780c */ /* 0x000fe40003f06070 */
[----:B------:R-:W-:-:S02]  /*03f0*/  IADD3 R9, PT, PT, R10, 0x4, RZ ;  /* 0x000000040a097810 */ /* 0x000fc40007ffe0ff */
[----:B------:R-:W-:Y:S02]  /*0400*/  IADD3.X R8, PT, PT, RZ, R15, RZ, P3, !PT ;  /* 0x0000000fff087210 */ /* 0x000fe40001ffe4ff */
[----:B------:R-:W-:-:S07]  /*0410*/  LOP3.LUT R10, R11, 0x3, RZ, 0xc0, !PT ;  /* 0x000000030b0a7812 */ /* 0x000fce00078ec0ff */
.L_x_13:
[----:B------:R-:W-:Y:S02]  /*0420*/  ISETP.GE.U32.AND P3, PT, R3, 0xc, PT ;  /* 0x0000000c0300780c */ /* 0x000fe40003f66070 */
[----:B------:R-:W-:Y:S02]  /*0430*/  MOV R11, RZ ;  /* 0x000000ff000b7202 */ /* 0x000fe40000000f00 */
[----:B------:R-:W-:-:S09]  /*0440*/  MOV R19, RZ ;  /* 0x000000ff00137202 */ /* 0x000fd20000000f00 */
[----:B0-----:R-:W-:Y:S05]  /*0450*/  @!P3 BRA `(.L_x_2) ;  /* 0x000000040070b947 */ /* 0x001fea0003800000 */
[----:B------:R-:W0:Y:S01]  /*0460*/  LDC.64 R12, c[0x0][0x380] ;  /* 0x0000e000ff0c7b82 */ /* 0x000e220000000a00 */
[----:B------:R-:W1:Y:S01]  /*0470*/  LDCU UR4, c[0x0][0x394] ;  /* 0x00007280ff0477ac */ /* 0x000e620008000800 */
[----:B------:R-:W-:Y:S01]  /*0480*/  IMAD R11, R2, R7, RZ ;  /* 0x00000007020b7224 */ /* 0x000fe200078e02ff */
[----:B------:R-:W-:Y:S01]  /*0490*/  LEA.HI R18, R3, 0x1, RZ, 0x1e ;  /* 0x0000000103127811 */ /* 0x000fe200078ff0ff */
[----:B------:R-:W-:-:S03]  /*04a0*/  HFMA2 R19, -RZ, RZ, 0, 0 ;  /* 0x00000000ff137431 */ /* 0x000fc600000001ff */
[----:B------:R-:W-:-:S04]  /*04b0*/  LOP3.LUT R18, R18, 0x7ffffffc, RZ, 0xc0, !PT ;  /* 0x7ffffffc12127812 */ /* 0x000fc800078ec0ff */
[----:B------:R-:W-:Y:S01]  /*04c0*/  IADD3 R18, PT, PT, -R18, RZ, RZ ;  /* 0x000000ff12127210 */ /* 0x000fe20007ffe1ff */
[----:B-1----:R-:W-:-:S04]  /*04d0*/  IMAD.WIDE.U32 R16, R7, UR4, RZ ;  /* 0x0000000407107c25 */ /* 0x002fc8000f8e00ff */
[----:B------:R-:W-:Y:S01]  /*04e0*/  IMAD.IADD R17, R17, 0x1, R11 ;  /* 0x0000000111117824 */ /* 0x000fe200078e020b */
[C---:B0-----:R-:W-:Y:S02]  /*04f0*/  LEA R12, P3, R16.reuse, R12, 0x2 ;  /* 0x0000000c100c7211 */ /* 0x041fe400078610ff */
[----:B------:R-:W-:Y:S02]  /*0500*/  MOV R11, RZ ;  /* 0x000000ff000b7202 */ /* 0x000fe40000000f00 */
[----:B------:R-:W-:Y:S02]  /*0510*/  LEA.HI.X R13, R16, R13, R17, 0x2, P3 ;  /* 0x0000000d100d7211 */ /* 0x000fe400018f1411 */
[----:B------:R-:W-:Y:S02]  /*0520*/  IADD3 R12, P3, PT, R12, 0x20, RZ ;  /* 0x000000200c0c7810 */ /* 0x000fe40007f7e0ff */
[----:B------:R-:W-:Y:S02]  /*0530*/  MOV R16, R5 ;  /* 0x0000000500107202 */ /* 0x000fe40000000f00 */
[----:B------:R-:W-:Y:S01]  /*0540*/  MOV R17, R8 ;  /* 0x0000000800117202 */ /* 0x000fe20000000f00 */
[----:B------:R-:W-:-:S08]  /*0550*/  IMAD.X R13, RZ, RZ, R13, P3 ;  /* 0x000000ffff0d7224 */ /* 0x000fd000018e060d */
.L_x_3:
[----:B------:R-:W2:Y:S04]  /*0560*/  LDG.E.CONSTANT R20, desc[UR6][R16.64+-0x1c] ;  /* 0xffffe40610147981 */ /* 0x000ea8000c1e9900 */
[----:B------:R-:W2:Y:S04]  /*0570*/  LDG.E.CONSTANT R21, desc[UR6][R12.64+-0x1c] ;  /* 0xffffe4060c157981 */ /* 0x000ea8000c1e9900 */
[----:B------:R-:W3:Y:S04]  /*0580*/  LDG.E.CONSTANT R24, desc[UR6][R16.64+-0x20] ;  /* 0xffffe00610187981 */ /* 0x000ee8000c1e9900 */
[----:B------:R-:W3:Y:S04]  /*0590*/  LDG.E.CONSTANT R25, desc[UR6][R12.64+-0x20] ;  /* 0xffffe0060c197981 */ /* 0x000ee8000c1e9900 */
[----:B------:R-:W4:Y:S04]  /*05a0*/  LDG.E.CONSTANT R23, desc[UR6][R16.64+-0x18] ;  /* 0xffffe80610177981 */ /* 0x000f28000c1e9900 */
[----:B------:R-:W4:Y:S01]  /*05b0*/  LDG.E.CONSTANT R22, desc[UR6][R12.64+-0x18] ;  /* 0xffffe8060c167981 */ /* 0x000f22000c1e9900 */
[----:B--2---:R-:W-:-:S03]  /*05c0*/  FADD R26, R20, -R21 ;  /* 0x80000015141a7221 */ /* 0x004fc60000000000 */
[----:B------:R-:W2:Y:S04]  /*05d0*/  LDG.E.CONSTANT R20, desc[UR6][R16.64+-0x14] ;  /* 0xffffec0610147981 */ /* 0x000ea8000c1e9900 */
[----:B------:R-:W2:Y:S01]  /*05e0*/  LDG.E.CONSTANT R21, desc[UR6][R12.64+-0x14] ;  /* 0xffffec060c157981 */ /* 0x000ea2000c1e9900 */
[----:B---3--:R-:W-:Y:S01]  /*05f0*/  FADD R24, R24, -R25 ;  /* 0x8000001918187221 */ /* 0x008fe20000000000 */
[----:B------:R-:W-:Y:S02]  /*0600*/  FMUL R25, R26, R26 ;  /* 0x0000001a1a197220 */ /* 0x000fe40000400000 */
[----:B------:R-:W3:Y:S02]  /*0610*/  LDG.E.CONSTANT R26, desc[UR6][R16.64+-0x8] ;  /* 0xfffff806101a7981 */ /* 0x000ee4000c1e9900 */
[----:B------:R-:W-:-:S02]  /*0620*/  FFMA R25, R24, R24, R25 ;  /* 0x0000001818197223 */ /* 0x000fc40000000019 */
[----:B------:R-:W5:Y:S01]  /*0630*/  LDG.E.CONSTANT R24, desc[UR6][R16.64+-0xc] ;  /* 0xfffff40610187981 */ /* 0x000f62000c1e9900 */
[----:B----4-:R-:W-:-:S03]  /*0640*/  FADD R22, R23, -R22 ;  /* 0x8000001617167221 */ /* 0x010fc60000000000 */
[----:B------:R-:W4:Y:S01]  /*0650*/  LDG.E.CONSTANT R23, desc[UR6][R12.64+-0x10] ;  /* 0xfffff0060c177981 */ /* 0x000f22000c1e9900 */
[----:B------:R-:W-:-:S03]  /*0660*/  FFMA R27, R22, R22, R25 ;  /* 0x00000016161b7223 */ /* 0x000fc60000000019 */
[----:B------:R-:W5:Y:S04]  /*0670*/  LDG.E.CONSTANT R25, desc[UR6][R12.64+-0xc] ;  /* 0xfffff4060c197981 */ /* 0x000f68000c1e9900 */
[----:B------:R-:W4:Y:S01]  /*0680*/  LDG.E.CONSTANT R22, desc[UR6][R16.64+-0x10] ;  /* 0xfffff00610167981 */ /* 0x000f22000c1e9900 */
[----:B--2---:R-:W-:-:S03]  /*0690*/  FADD R20, R20, -R21 ;  /* 0x8000001514147221 */ /* 0x004fc60000000000 */
[----:B------:R-:W3:Y:S01]  /*06a0*/  LDG.E.CONSTANT R21, desc[UR6][R12.64+-0x8] ;  /* 0xfffff8060c157981 */ /* 0x000ee2000c1e9900 */
[----:B------:R-:W-:Y:S01]  /*06b0*/  FFMA R20, R20, R20, R27 ;  /* 0x0000001414147223 */ /* 0x000fe2000000001b */
[----:B-----5:R-:W-:Y:S02]  /*06c0*/  FADD R24, R24, -R25 ;  /* 0x8000001918187221 */ /* 0x020fe40000000000 */
[----:B------:R-:W2:Y:S02]  /*06d0*/  LDG.E.CONSTANT R25, desc[UR6][R16.64+0x4] ;  /* 0x0000040610197981 */ /* 0x000ea4000c1e9900 */
[----:B------:R-:W-:Y:S01]  /*06e0*/  FMUL R24, R24, R24 ;  /* 0x0000001818187220 */ /* 0x000fe20000400000 */
[----:B----4-:R-:W-:Y:S02]  /*06f0*/  FADD R27, R22, -R23 ;  /* 0x80000017161b7221 */ /* 0x010fe40000000000 */
[----:B------:R-:W4:Y:S02]  /*0700*/  LDG.E.CONSTANT R23, desc[UR6][R16.64] ;  /* 0x0000000610177981 */ /* 0x000f24000c1e9900 */
[----:B------:R-:W-:-:S02]  /*0710*/  FFMA R28, R27, R27, R24 ;  /* 0x0000001b1b1c7223 */ /* 0x000fc40000000018 */
[----:B------:R-:W2:Y:S04]  /*0720*/  LDG.E.CONSTANT R24, desc[UR6][R12.64+0x4] ;  /* 0x000004060c187981 */ /* 0x000ea8000c1e9900 */
[----:B------:R-:W4:Y:S01]  /*0730*/  LDG.E.CONSTANT R22, desc[UR6][R12.64] ;  /* 0x000000060c167981 */ /* 0x000f22000c1e9900 */
[----:B---3--:R-:W-:-:S03]  /*0740*/  FADD R21, R26, -R21 ;  /* 0x800000151a157221 */ /* 0x008fc60000000000 */
[----:B------:R-:W3:Y:S01]  /*0750*/  LDG.E.CONSTANT R26, desc[UR6][R12.64+-0x4] ;  /* 0xfffffc060c1a7981 */ /* 0x000ee2000c1e9900 */
[----:B------:R-:W-:-:S03]  /*0760*/  FFMA R21, R21, R21, R28 ;  /* 0x0000001515157223 */ /* 0x000fc6000000001c */
[----:B------:R-:W5:Y:S01]  /*0770*/  LDG.E.CONSTANT R28, desc[UR6][R12.64+0x8] ;  /* 0x000008060c1c7981 */ /* 0x000f62000c1e9900 */
[----:B--2---:R-:W-:Y:S01]  /*0780*/  FADD R24, R25, -R24 ;  /* 0x8000001819187221 */ /* 0x004fe20000000000 */
[----:B----4-:R-:W-:Y:S02]  /*0790*/  FADD R22, R23, -R22 ;  /* 0x8000001617167221 */ /* 0x010fe40000000000 */
[----:B------:R-:W3:Y:S01]  /*07a0*/  LDG.E.CONSTANT R23, desc[UR6][R16.64+-0x4] ;  /* 0xfffffc0610177981 */ /* 0x000ee2000c1e9900 */
[----:B------:R-:W-:-:S03]  /*07b0*/  FMUL R25, R24, R24 ;  /* 0x0000001818197220 */ /* 0x000fc60000400000 */
[----:B------:R-:W2:Y:S01]  /*07c0*/  LDG.E.CONSTANT R24, desc[UR6][R12.64+0xc] ;  /* 0x00000c060c187981 */ /* 0x000ea2000c1e9900 */
[----:B------:R-:W-:-:S03]  /*07d0*/  FFMA R22, R22, R22, R25 ;  /* 0x0000001616167223 */ /* 0x000fc60000000019 */
[----:B------:R-:W5:Y:S01]  /*07e0*/  LDG.E.CONSTANT R25, desc[UR6][R16.64+0x8] ;  /* 0x0000080610197981 */ /* 0x000f62000c1e9900 */
[----:B------:R-:W-:-:S03]  /*07f0*/  FADD R20, R20, R11 ;  /* 0x0000000b14147221 */ /* 0x000fc60000000000 */
[----:B------:R-:W4:Y:S01]  /*0800*/  LDG.E.CONSTANT R11, desc[UR6][R16.64+0x10] ;  /* 0x00001006100b7981 */ /* 0x000f22000c1e9900 */
[----:B---3--:R-:W-:-:S03]  /*0810*/  FADD R26, R23, -R26 ;  /* 0x8000001a171a7221 */ /* 0x008fc60000000000 */
[----:B------:R-:W2:Y:S01]  /*0820*/  LDG.E.CONSTANT R23, desc[UR6][R16.64+0xc] ;  /* 0x00000c0610177981 */ /* 0x000ea2000c1e9900 */
[----:B------:R-:W-:Y:S01]  /*0830*/  FFMA R21, R26, R26, R21 ;  /* 0x0000001a1a157223 */ /* 0x000fe20000000015 */
[----:B-----5:R-:W-:-:S04]  /*0840*/  FADD R25, R25, -R28 ;  /* 0x8000001c19197221 */ /* 0x020fc80000000000 */
[----:B------:R-:W-:Y:S02]  /*0850*/  FFMA R26, R25, R25, R22 ;  /* 0x00000019191a7223 */ /* 0x000fe40000000016 */
[----:B------:R-:W4:Y:S01]  /*0860*/  LDG.E.CONSTANT R22, desc[UR6][R12.64+0x10] ;  /* 0x000010060c167981 */ /* 0x000f22000c1e9900 */
[----:B------:R-:W-:Y:S01]  /*0870*/  FADD R20, R20, R21 ;  /* 0x0000001514147221 */ /* 0x000fe20000000000 */
[----:B--2---:R-:W-:Y:S02]  /*0880*/  FADD R25, R23, -R24 ;  /* 0x8000001817197221 */ /* 0x004fe40000000000 */
[----:B------:R-:W2:Y:S04]  /*0890*/  LDG.E.CONSTANT R23, desc[UR6][R16.64+0x14] ;  /* 0x0000140610177981 */ /* 0x000ea8000c1e9900 */
[----:B------:R-:W2:Y:S01]  /*08a0*/  LDG.E.CONSTANT R24, desc[UR6][R12.64+0x14] ;  /* 0x000014060c187981 */ /* 0x000ea2000c1e9900 */
[----:B------:R-:W-:-:S03]  /*08b0*/  FFMA R21, R25, R25, R26 ;  /* 0x0000001919157223 */ /* 0x000fc6000000001a */
[----:B------:R-:W3:Y:S04]  /*08c0*/  LDG.E.CONSTANT R25, desc[UR6][R16.64+0x18] ;  /* 0x0000180610197981 */ /* 0x000ee8000c1e9900 */
[----:B------:R-:W3:Y:S01]  /*08d0*/  LDG.E.CONSTANT R26, desc[UR6][R12.64+0x18] ;  /* 0x000018060c1a7981 */ /* 0x000ee2000c1e9900 */
[----:B----4-:R-:W-:-:S03]  /*08e0*/  FADD R27, R11, -R22 ;  /* 0x800000160b1b7221 */ /* 0x010fc60000000000 */
[----:B------:R0:W4:Y:S04]  /*08f0*/  LDG.E.CONSTANT R22, desc[UR6][R16.64+0x1c] ;  /* 0x00001c0610167981 */ /* 0x000128000c1e9900 */
[----:B------:R1:W4:Y:S01]  /*0900*/  LDG.E.CONSTANT R11, desc[UR6][R12.64+0x1c] ;  /* 0x00001c060c0b7981 */ /* 0x000322000c1e9900 */
[----:B------:R-:W-:-:S04]  /*0910*/  IADD3 R18, PT, PT, R18, 0x4, RZ ;  /* 0x0000000412127810 */ /* 0x000fc80007ffe0ff */
[----:B------:R-:W-:Y:S01]  /*0920*/  ISETP.NE.AND P3, PT, R18, RZ, PT ;  /* 0x000000ff1200720c */ /* 0x000fe20003f65270 */
[----:B------:R-:W-:Y:S01]  /*0930*/  FADD R20, R20, R21 ;  /* 0x0000001514147221 */ /* 0x000fe20000000000 */
[----:B0-----:R-:W-:Y:S02]  /*0940*/  IADD3 R16, P4, PT, R16, 0x40, RZ ;  /* 0x0000004010107810 */ /* 0x001fe40007f9e0ff */
[----:B-1----:R-:W-:Y:S02]  /*0950*/  IADD3 R12, P5, PT, R12, 0x40, RZ ;  /* 0x000000400c0c7810 */ /* 0x002fe40007fbe0ff */
[----:B------:R-:W-:Y:S02]  /*0960*/  IADD3.X R17, PT, PT, RZ, R17, RZ, P4, !PT ;  /* 0x00000011ff117210 */ /* 0x000fe400027fe4ff */
[----:B------:R-:W-:Y:S02]  /*0970*/  IADD3.X R13, PT, PT, RZ, R13, RZ, P5, !PT ;  /* 0x0000000dff0d7210 */ /* 0x000fe40002ffe4ff */
[----:B------:R-:W-:Y:S01]  /*0980*/  IADD3 R19, PT, PT, R19, 0x10, RZ ;  /* 0x0000001013137810 */ /* 0x000fe20007ffe0ff */
[----:B--2---:R-:W-:-:S04]  /*0990*/  FADD R23, R23, -R24 ;  /* 0x8000001817177221 */ /* 0x004fc80000000000 */
[----:B------:R-:W-:-:S04]  /*09a0*/  FMUL R24, R23, R23 ;  /* 0x0000001717187220 */ /* 0x000fc80000400000 */
[----:B------:R-:W-:Y:S01]  /*09b0*/  FFMA R24, R27, R27, R24 ;  /* 0x0000001b1b187223 */ /* 0x000fe20000000018 */
[----:B---3--:R-:W-:-:S04]  /*09c0*/  FADD R25, R25, -R26 ;  /* 0x8000001a19197221 */ /* 0x008fc80000000000 */
[----:B------:R-:W-:Y:S01]  /*09d0*/  FFMA R24, R25, R25, R24 ;  /* 0x0000001919187223 */ /* 0x000fe20000000018 */
[----:B----4-:R-:W-:-:S04]  /*09e0*/  FADD R11, R22, -R11 ;  /* 0x8000000b160b7221 */ /* 0x010fc80000000000 */
[----:B------:R-:W-:-:S04]  /*09f0*/  FFMA R11, R11, R11, R24 ;  /* 0x0000000b0b0b7223 */ /* 0x000fc80000000018 */
[----:B------:R-:W-:Y:S01]  /*0a00*/  FADD R11, R20, R11 ;  /* 0x0000000b140b7221 */ /* 0x000fe20000000000 */
[----:B------:R-:W-:Y:S06]  /*0a10*/  @P3 BRA `(.L_x_3) ;  /* 0xfffffff800d03947 */ /* 0x000fec000383ffff */
.L_x_2:
[----:B------:R-:W0:Y:S01]  /*0a20*/  LDC R18, c[0x0][0x394] ;  /* 0x0000e500ff127b82 */ /* 0x000e220000000800 */
[----:B------:R-:W-:-:S07]  /*0a30*/  ISETP.NE.AND P4, PT, R10, RZ, PT ;  /* 0x000000ff0a00720c */ /* 0x000fce0003f85270 */
[----:B------:R-:W1:Y:S01]  /*0a40*/  LDC.64 R12, c[0x0][0x380] ;  /* 0x0000e000ff0c7b82 */ /* 0x000e620000000a00 */
[-C--:B0-----:R-:W-:Y:S01]  /*0a50*/  IMAD.WIDE.U32 R16, R7, R18.reuse, RZ ;  /* 0x0000001207107225 */ /* 0x081fe200078e00ff */
[----:B------:R-:W-:-:S03]  /*0a60*/  ISETP.GE.U32.AND P3, PT, R9, R18, PT ;  /* 0x000000120900720c */ /* 0x000fc60003f66070 */
[----:B------:R-:W-:Y:S01]  /*0a70*/  IMAD R17, R7, R2, R17 ;  /* 0x0000000207117224 */ /* 0x000fe200078e0211 */
[----:B-1----:R-:W-:-:S04]  /*0a80*/  LEA R12, P5, R16, R12, 0x2 ;  /* 0x0000000c100c7211 */ /* 0x002fc800078a10ff */
[----:B------:R-:W-:Y:S01]  /*0a90*/  LEA.HI.X R13, R16, R13, R17, 0x2, P5 ;  /* 0x0000000d100d7211 */ /* 0x000fe200028f1411 */
[----:B------:R-:W-:Y:S08]  /*0aa0*/  @!P4 BRA `(.L_x_4) ;  /* 0x0000000000e0c947 */ /* 0x000ff00003800000 */
[----:B------:R-:W-:-:S04]  /*0ab0*/  IMAD.WIDE.U32 R16, R19, 0x4, R14 ;  /* 0x0000000413107825 */ /* 0x000fc800078e000e */
[----:B------:R-:W-:Y:S01]  /*0ac0*/  IMAD.WIDE.U32 R18, R19, 0x4, R12 ;  /* 0x0000000413127825 */ /* 0x000fe200078e000c */
        /* <DEDUP_REMOVED lines=9> */
[----:B------:R-:W-:Y:S01]  /*0b60*/  ISETP.NE.AND P4, PT, R10, 0x1, PT ;  /* 0x000000010a00780c */ /* 0x000fe20003f85270 */
[----:B---3--:R-:W-:Y:S01]  /*0b70*/  FADD R24, R24, -R25 ;  /* 0x8000001918187221 */ /* 0x008fe20000000000 */
[----:B------:R-:W-:-:S04]  /*0b80*/  FMUL R25, R26, R26 ;  /* 0x0000001a1a197220 */ /* 0x000fc80000400000 */
[----:B------:R-:W-:Y:S01]  /*0b90*/  FFMA R25, R24, R24, R25 ;  /* 0x0000001818197223 */ /* 0x000fe20000000019 */
[----:B----4-:R-:W-:-:S04]  /*0ba0*/  FADD R20, R21, -R20 ;  /* 0x8000001415147221 */ /* 0x010fc80000000000 */
[----:B------:R-:W-:Y:S01]  /*0bb0*/  FFMA R25, R20, R20, R25 ;  /* 0x0000001414197223 */ /* 0x000fe20000000019 */
[----:B--2---:R-:W-:-:S04]  /*0bc0*/  FADD R22, R23, -R22 ;  /* 0x8000001617167221 */ /* 0x004fc80000000000 */
[----:B------:R-:W-:-:S04]  /*0bd0*/  FFMA R22, R22, R22, R25 ;  /* 0x0000001616167223 */ /* 0x000fc80000000019 */
[----:B------:R-:W-:Y:S01]  /*0be0*/  FADD R11, R11, R22 ;  /* 0x000000160b0b7221 */ /* 0x000fe20000000000 */
[----:B------:R-:W-:Y:S06]  /*0bf0*/  @!P4 BRA `(.L_x_4) ;  /* 0x00000000008cc947 */ /* 0x000fec0003800000 */
[----:B------:R-:W2:Y:S04]  /*0c00*/  LDG.E.CONSTANT R22, desc[UR6][R16.64+0x14] ;  /* 0x0000140610167981 */ /* 0x000ea8000c1e9900 */
[----:B------:R-:W2:Y:S04]  /*0c10*/  LDG.E.CONSTANT R23, desc[UR6][R18.64+0x14] ;  /* 0x0000140612177981 */ /* 0x000ea8000c1e9900 */
[----:B------:R-:W3:Y:S04]  /*0c20*/  LDG.E.CONSTANT R20, desc[UR6][R16.64+0x10] ;  /* 0x0000100610147981 */ /* 0x000ee8000c1e9900 */
[----:B------:R-:W3:Y:S01]  /*0c30*/  LDG.E.CONSTANT R21, desc[UR6][R18.64+0x10] ;  /* 0x0000100612157981 */ /* 0x000ee2000c1e9900 */
[----:B------:R-:W-:-:S03]  /*0c40*/  ISETP.NE.AND P4, PT, R10, 0x2, PT ;  /* 0x000000020a00780c */ /* 0x000fc60003f85270 */
[----:B------:R-:W4:Y:S04]  /*0c50*/  LDG.E.CONSTANT R24, desc[UR6][R16.64+0x18] ;  /* 0x0000180610187981 */ /* 0x000f28000c1e9900 */
[----:B------:R-:W4:Y:S04]  /*0c60*/  LDG.E.CONSTANT R25, desc[UR6][R18.64+0x18] ;  /* 0x0000180612197981 */ /* 0x000f28000c1e9900 */
[----:B------:R-:W5:Y:S04]  /*0c70*/  LDG.E.CONSTANT R28, desc[UR6][R18.64+0x1c] ;  /* 0x00001c06121c7981 */ /* 0x000f68000c1e9900 */
[----:B------:R-:W5:Y:S01]  /*0c80*/  @P4 LDG.E.CONSTANT R26, desc[UR6][R16.64+0x2c] ;  /* 0x00002c06101a4981 */ /* 0x000f62000c1e9900 */
[----:B--2---:R-:W-:-:S03]  /*0c90*/  FADD R22, R22, -R23 ;  /* 0x8000001716167221 */ /* 0x004fc60000000000 */
[----:B------:R-:W2:Y:S01]  /*0ca0*/  @P4 LDG.E.CONSTANT R23, desc[UR6][R18.64+0x20] ;  /* 0x0000200612174981 */ /* 0x000ea2000c1e9900 */
[----:B---3--:R-:W-:Y:S01]  /*0cb0*/  FADD R20, R20, -R21 ;  /* 0x8000001514147221 */ /* 0x008fe20000000000 */
[----:B------:R-:W-:Y:S02]  /*0cc0*/  FMUL R21, R22, R22 ;  /* 0x0000001616157220 */ /* 0x000fe40000400000 */
[----:B------:R-:W2:Y:S02]  /*0cd0*/  @P4 LDG.E.CONSTANT R22, desc[UR6][R16.64+0x20] ;  /* 0x0000200610164981 */ /* 0x000ea4000c1e9900 */
[----:B------:R-:W-:Y:S02]  /*0ce0*/  FFMA R27, R20, R20, R21 ;  /* 0x00000014141b7223 */ /* 0x000fe40000000015 */
[----:B------:R-:W3:Y:S04]  /*0cf0*/  @P4 LDG.E.CONSTANT R21, desc[UR6][R16.64+0x24] ;  /* 0x0000240610154981 */ /* 0x000ee8000c1e9900 */
[----:B------:R-:W3:Y:S01]  /*0d00*/  @P4 LDG.E.CONSTANT R20, desc[UR6][R18.64+0x24] ;  /* 0x0000240612144981 */ /* 0x000ee2000c1e9900 */
[----:B----4-:R-:W-:-:S03]  /*0d10*/  FADD R24, R24, -R25 ;  /* 0x8000001918187221 */ /* 0x010fc60000000000 */
[----:B------:R-:W4:Y:S01]  /*0d20*/  @P4 LDG.E.CONSTANT R25, desc[UR6][R16.64+0x28] ;  /* 0x0000280610194981 */ /* 0x000f22000c1e9900 */
[----:B------:R-:W-:-:S03]  /*0d30*/  FFMA R24, R24, R24, R27 ;  /* 0x0000001818187223 */ /* 0x000fc6000000001b */
[----:B------:R-:W5:Y:S01]  /*0d40*/  LDG.E.CONSTANT R27, desc[UR6][R16.64+0x1c] ;  /* 0x00001c06101b7981 */ /* 0x000f62000c1e9900 */
[----:B--2---:R-:W-:-:S03]  /*0d50*/  @P4 FADD R22, R22, -R23 ;  /* 0x8000001716164221 */ /* 0x004fc60000000000 */
[----:B------:R-:W2:Y:S01]  /*0d60*/  @P4 LDG.E.CONSTANT R23, desc[UR6][R18.64+0x2c] ;  /* 0x00002c0612174981 */ /* 0x000ea2000c1e9900 */
[----:B---3--:R-:W-:-:S03]  /*0d70*/  @P4 FADD R20, R21, -R20 ;  /* 0x8000001415144221 */ /* 0x008fc60000000000 */
[----:B------:R-:W4:Y:S01]  /*0d80*/  @P4 LDG.E.CONSTANT R21, desc[UR6][R18.64+0x28] ;  /* 0x0000280612154981 */ /* 0x000f22000c1e9900 */
[----:B------:R-:W-:Y:S01]  /*0d90*/  @P4 FMUL R29, R20, R20 ;  /* 0x00000014141d4220 */ /* 0x000fe20000400000 */
[----:B-----5:R-:W-:-:S03]  /*0da0*/  FADD R27, R27, -R28 ;  /* 0x8000001c1b1b7221 */ /* 0x020fc60000000000 */
[----:B------:R-:W-:Y:S01]  /*0db0*/  @P4 FFMA R22, R22, R22, R29 ;  /* 0x0000001616164223 */ /* 0x000fe2000000001d */
[----:B------:R-:W-:-:S04]  /*0dc0*/  FFMA R24, R27, R27, R24 ;  /* 0x0000001b1b187223 */ /* 0x000fc80000000018 */
[----:B------:R-:W-:Y:S01]  /*0dd0*/  FADD R11, R11, R24 ;  /* 0x000000180b0b7221 */ /* 0x000fe20000000000 */
[----:B--2---:R-:W-:Y:S01]  /*0de0*/  @P4 FADD R23, R26, -R23 ;  /* 0x800000171a174221 */ /* 0x004fe20000000000 */
[----:B----4-:R-:W-:-:S04]  /*0df0*/  @P4 FADD R21, R25, -R21 ;  /* 0x8000001519154221 */ /* 0x010fc80000000000 */
[----:B------:R-:W-:-:S04]  /*0e00*/  @P4 FFMA R22, R21, R21, R22 ;  /* 0x0000001515164223 */ /* 0x000fc80000000016 */
[----:B------:R-:W-:-:S04]  /*0e10*/  @P4 FFMA R22, R23, R23, R22 ;  /* 0x0000001717164223 */ /* 0x000fc80000000016 */
[----:B------:R-:W-:-:S07]  /*0e20*/  @P4 FADD R11, R11, R22 ;  /* 0x000000160b0b4221 */ /* 0x000fce0000000000 */
.L_x_4:
[----:B------:R-:W-:Y:S05]  /*0e30*/  @P3 BRA `(.L_x_5) ;  /* 0x0000000800583947 */ /* 0x000fea0003800000 */
[----:B------:R-:W-:Y:S02]  /*0e40*/  ISETP.NE.AND P3, PT, R6, RZ, PT ;  /* 0x000000ff0600720c */ /* 0x000fe40003f65270 */
[----:B------:R-:W-:Y:S01]  /*0e50*/  MOV R21, R9 ;  /* 0x0000000900157202 */ /* 0x000fe20000000f00 */
[----:B------:R-:W-:Y:S10]  /*0e60*/  @!P0 BRA `(.L_x_6) ;  /* 0x0000000400208947 */ /* 0x000ff40003800000 */
[----:B------:R-:W-:Y:S01]  /*0e70*/  MOV R21, R9 ;  /* 0x0000000900157202 */ /* 0x000fe20000000f00 */
[----:B------:R-:W-:-:S06]  /*0e80*/  UMOV UR4, URZ ;  /* 0x000000ff00047c82 */ /* 0x000fcc0008000000 */
.L_x_7:
[----:B------:R-:W-:-:S04]  /*0e90*/  IMAD.WIDE.U32 R18, R21, 0x4, R14 ;  /* 0x0000000415127825 */ /* 0x000fc800078e000e */
[----:B------:R-:W-:Y:S01]  /*0ea0*/  IMAD.WIDE.U32 R16, R21, 0x4, R12 ;  /* 0x0000000415107825 */ /* 0x000fe200078e000c */
[----:B------:R-:W2:Y:S04]  /*0eb0*/  LDG.E.CONSTANT R22, desc[UR6][R18.64] ;  /* 0x0000000612167981 */ /* 0x000ea8000c1e9900 */
[----:B------:R-:W2:Y:S04]  /*0ec0*/  LDG.E.CONSTANT R25, desc[UR6][R16.64] ;  /* 0x0000000610197981 */ /* 0x000ea8000c1e9900 */
[----:B------:R-:W3:Y:S04]  /*0ed0*/  LDG.E.CONSTANT R26, desc[UR6][R18.64+0x4] ;  /* 0x00000406121a7981 */ /* 0x000ee8000c1e9900 */
[----:B------:R-:W3:Y:S04]  /*0ee0*/  LDG.E.CONSTANT R27, desc[UR6][R16.64+0x4] ;  /* 0x00000406101b7981 */ /* 0x000ee8000c1e9900 */
[----:B------:R-:W4:Y:S04]  /*0ef0*/  LDG.E.CONSTANT R20, desc[UR6][R18.64+0x8] ;  /* 0x0000080612147981 */ /* 0x000f28000c1e9900 */
[----:B------:R-:W4:Y:S04]  /*0f00*/  LDG.E.CONSTANT R23, desc[UR6][R16.64+0x8] ;  /* 0x0000080610177981 */ /* 0x000f28000c1e9900 */
[----:B------:R-:W5:Y:S01]  /*0f10*/  LDG.E.CONSTANT R28, desc[UR6][R16.64+0x3c] ;  /* 0x00003c06101c7981 */ /* 0x000f62000c1e9900 */
[----:B--2---:R-:W-:-:S03]  /*0f20*/  FADD R22, R22, -R25 ;  /* 0x8000001916167221 */ /* 0x004fc60000000000 */
[----:B------:R-:W2:Y:S01]  /*0f30*/  LDG.E.CONSTANT R25, desc[UR6][R16.64+0x10] ;  /* 0x0000100610197981 */ /* 0x000ea2000c1e9900 */
[----:B------:R-:W-:-:S03]  /*0f40*/  FFMA R24, R22, R22, R11 ;  /* 0x0000001616187223 */ /* 0x000fc6000000000b */
[----:B------:R-:W5:Y:S01]  /*0f50*/  LDG.E.CONSTANT R11, desc[UR6][R18.64+0xc] ;  /* 0x00000c06120b7981 */ /* 0x000f62000c1e9900 */
[----:B---3--:R-:W-:-:S03]  /*0f60*/  FADD R27, R26, -R27 ;  /* 0x8000001b1a1b7221 */ /* 0x008fc60000000000 */
[----:B------:R-:W5:Y:S01]  /*0f70*/  LDG.E.CONSTANT R22, desc[UR6][R16.64+0xc] ;  /* 0x00000c0610167981 */ /* 0x000f62000c1e9900 */
[----:B------:R-:W-:-:S03]  /*0f80*/  FFMA R27, R27, R27, R24 ;  /* 0x0000001b1b1b7223 */ /* 0x000fc60000000018 */
[----:B------:R-:W2:Y:S01]  /*0f90*/  LDG.E.CONSTANT R24, desc[UR6][R18.64+0x10] ;  /* 0x0000100612187981 */ /* 0x000ea2000c1e9900 */
[----:B----4-:R-:W-:-:S03]  /*0fa0*/  FADD R20, R20, -R23 ;  /* 0x8000001714147221 */ /* 0x010fc60000000000 */
[----:B------:R-:W3:Y:S01]  /*0fb0*/  LDG.E.CONSTANT R23, desc[UR6][R16.64+0x14] ;  /* 0x0000140610177981 */ /* 0x000ee2000c1e9900 */
[----:B------:R-:W-:-:S03]  /*0fc0*/  FFMA R27, R20, R20, R27 ;  /* 0x00000014141b7223 */ /* 0x000fc6000000001b */
[----:B------:R-:W3:Y:S01]  /*0fd0*/  LDG.E.CONSTANT R20, desc[UR6][R18.64+0x14] ;  /* 0x0000140612147981 */ /* 0x000ee2000c1e9900 */
[----:B-----5:R-:W-:-:S03]  /*0fe0*/  FADD R22, R11, -R22 ;  /* 0x800000160b167221 */ /* 0x020fc60000000000 */
[----:B------:R-:W4:Y:S01]  /*0ff0*/  LDG.E.CONSTANT R11, desc[UR6][R16.64+0x18] ;  /* 0x00001806100b7981 */ /* 0x000f22000c1e9900 */
[----:B--2---:R-:W-:Y:S01]  /*1000*/  FADD R24, R24, -R25 ;  /* 0x8000001918187221 */ /* 0x004fe20000000000 */
[----:B------:R-:W-:Y:S02]  /*1010*/  FFMA R27, R22, R22, R27 ;  /* 0x00000016161b7223 */ /* 0x000fe4000000001b */
[----:B------:R-:W2:Y:S04]  /*1020*/  LDG.E.CONSTANT R25, desc[UR6][R16.64+0x1c] ;  /* 0x00001c0610197981 */ /* 0x000ea8000c1e9900 */
[----:B------:R-:W4:Y:S01]  /*1030*/  LDG.E.CONSTANT R22, desc[UR6][R18.64+0x18] ;  /* 0x0000180612167981 */ /* 0x000f22000c1e9900 */
[----:B------:R-:W-:Y:S01]  /*1040*/  FFMA R27, R24, R24, R27 ;  /* 0x00000018181b7223 */ /* 0x000fe2000000001b */
[----:B---3--:R-:W-:-:S02]  /*1050*/  FADD R20, R20, -R23 ;  /* 0x8000001714147221 */ /* 0x008fc40000000000 */
[----:B------:R-:W2:Y:S02]  /*1060*/  LDG.E.CONSTANT R24, desc[UR6][R18.64+0x1c] ;  /* 0x00001c0612187981 */ /* 0x000ea4000c1e9900 */
[----:B------:R-:W-:Y:S02]  /*1070*/  FFMA R27, R20, R20, R27 ;  /* 0x00000014141b7223 */ /* 0x000fe4000000001b */
[----:B------:R-:W3:Y:S04]  /*1080*/  LDG.E.CONSTANT R23, desc[UR6][R18.64+0x20] ;  /* 0x0000200612177981 */ /* 0x000ee8000c1e9900 */
[----:B------:R-:W3:Y:S01]  /*1090*/  LDG.E.CONSTANT R20, desc[UR6][R16.64+0x20] ;  /* 0x0000200610147981 */ /* 0x000ee2000c1e9900 */
[----:B----4-:R-:W-:-:S03]  /*10a0*/  FADD R22, R22, -R11 ;  /* 0x8000000b16167221 */ /* 0x010fc60000000000 */
        /* <DEDUP_REMOVED lines=13> */
[----:B------:R-:W-:Y:S01]  /*1180*/  FFMA R27, R22, R22, R27 ;  /* 0x00000016161b7223 */ /* 0x000fe2000000001b */
[----:B--2---:R-:W-:Y:S02]  /*1190*/  FADD R24, R24, -R25 ;  /* 0x8000001918187221 */ /* 0x004fe40000000000 */
[----:B------:R-:W4:Y:S02]  /*11a0*/  LDG.E.CONSTANT R22, desc[UR6][R16.64+0x30] ;  /* 0x0000300610167981 */ /* 0x000f24000c1e9900 */
[----:B------:R-:W-:Y:S02]  /*11b0*/  FFMA R27, R24, R24, R27 ;  /* 0x00000018181b7223 */ /* 0x000fe4000000001b */
[----:B------:R-:W2:Y:S01]  /*11c0*/  LDG.E.CONSTANT R25, desc[UR6][R18.64+0x3c] ;  /* 0x00003c0612197981 */ /* 0x000ea2000c1e9900 */
[----:B---3--:R-:W-:-:S03]  /*11d0*/  FADD R24, R20, -R23 ;  /* 0x8000001714187221 */ /* 0x008fc60000000000 */
[----:B------:R-:W3:Y:S04]  /*11e0*/  LDG.E.CONSTANT R23, desc[UR6][R18.64+0x34] ;  /* 0x0000340612177981 */ /* 0x000ee8000c1e9900 */
[----:B------:R-:W3:Y:S01]  /*11f0*/  LDG.E.CONSTANT R20, desc[UR6][R16.64+0x34] ;  /* 0x0000340610147981 */ /* 0x000ee2000c1e9900 */
[----:B------:R-:W-:-:S03]  /*1200*/  FFMA R26, R24, R24, R27 ;  /* 0x00000018181a7223 */ /* 0x000fc6000000001b */
[----:B------:R-:W5:Y:S04]  /*1210*/  LDG.E.CONSTANT R24, desc[UR6][R18.64+0x38] ;  /* 0x0000380612187981 */ /* 0x000f68000c1e9900 */
[----:B------:R-:W5:Y:S01]  /*1220*/  LDG.E.CONSTANT R27, desc[UR6][R16.64+0x38] ;  /* 0x00003806101b7981 */ /* 0x000f62000c1e9900 */
[----:B------:R-:W-:-:S04]  /*1230*/  UIADD3 UR4, UPT, UPT, UR4, 0x10, URZ ;  /* 0x0000001004047890 */ /* 0x000fc8000fffe0ff */
[----:B------:R-:W-:Y:S01]  /*1240*/  UISETP.NE.AND UP0, UPT, UR4, URZ, UPT ;  /* 0x000000ff0400728c */ /* 0x000fe2000bf05270 */
[----:B------:R-:W-:Y:S02]  /*1250*/  VIADD R21, R21, 0x10 ;  /* 0x0000001015157836 */ /* 0x000fe40000000000 */
[----:B----4-:R-:W-:-:S04]  /*1260*/  FADD R11, R11, -R22 ;  /* 0x800000160b0b7221 */ /* 0x010fc80000000000 */
[----:B------:R-:W-:Y:S01]  /*1270*/  FFMA R26, R11, R11, R26 ;  /* 0x0000000b0b1a7223 */ /* 0x000fe2000000001a */
[----:B---3--:R-:W-:-:S04]  /*1280*/  FADD R23, R23, -R20 ;  /* 0x8000001417177221 */ /* 0x008fc80000000000 */
[----:B------:R-:W-:Y:S01]  /*1290*/  FFMA R26, R23, R23, R26 ;  /* 0x00000017171a7223 */ /* 0x000fe2000000001a */
[----:B-----5:R-:W-:Y:S01]  /*12a0*/  FADD R27, R24, -R27 ;  /* 0x8000001b181b7221 */ /* 0x020fe20000000000 */
[----:B--2---:R-:W-:-:S03]  /*12b0*/  FADD R25, R25, -R28 ;  /* 0x8000001c19197221 */ /* 0x004fc60000000000 */
[----:B------:R-:W-:-:S04]  /*12c0*/  FFMA R26, R27, R27, R26 ;  /* 0x0000001b1b1a7223 */ /* 0x000fc8000000001a */
[----:B------:R-:W-:Y:S01]  /*12d0*/  FFMA R11, R25, R25, R26 ;  /* 0x00000019190b7223 */ /* 0x000fe2000000001a */
[----:B------:R-:W-:Y:S06]  /*12e0*/  BRA.U UP0, `(.L_x_7) ;  /* 0xfffffff900e87547 */ /* 0x000fec000b83ffff */
.L_x_6:
[----:B------:R-:W-:Y:S05]  /*12f0*/  @!P3 BRA `(.L_x_5) ;  /* 0x000000040028b947 */ /* 0x000fea0003800000 */
[----:B------:R-:W-:Y:S01]  /*1300*/  LOP3.LUT P3, RZ, R4, 0x7, RZ, 0xc0, !PT ;  /* 0x0000000704ff7812 */ /* 0x000fe2000786c0ff */
[----:B------:R-:W-:-:S12]  /*1310*/  @!P2 BRA `(.L_x_8) ;  /* 0x00000000008ca947 */ /* 0x000fd80003800000 */
        /* <DEDUP_REMOVED lines=9> */
[----:B--2---:R-:W-:-:S04]  /*13b0*/  FADD R20, R20, -R27 ;  /* 0x8000001b14147221 */ /* 0x004fc80000000000 */
[----:B------:R-:W-:Y:S02]  /*13c0*/  FFMA R26, R20, R20, R11 ;  /* 0x00000014141a7223 */ /* 0x000fe4000000000b */
[----:B------:R-:W2:Y:S04]  /*13d0*/  LDG.E.CONSTANT R11, desc[UR6][R18.64+0xc] ;  /* 0x00000c06120b7981 */ /* 0x000ea8000c1e9900 */
[----:B------:R-:W2:Y:S01]  /*13e0*/  LDG.E.CONSTANT R20, desc[UR6][R16.64+0xc] ;  /* 0x00000c0610147981 */ /* 0x000ea2000c1e9900 */
[----:B---3--:R-:W-:-:S03]  /*13f0*/  FADD R25, R25, -R22 ;  /* 0x8000001619197221 */ /* 0x008fc60000000000 */
[----:B------:R-:W3:Y:S01]  /*1400*/  LDG.E.CONSTANT R22, desc[UR6][R18.64+0x10] ;  /* 0x0000100612167981 */ /* 0x000ee2000c1e9900 */
[----:B------:R-:W-:Y:S01]  /*1410*/  FFMA R26, R25, R25, R26 ;  /* 0x00000019191a7223 */ /* 0x000fe2000000001a */
[----:B----4-:R-:W-:Y:S02]  /*1420*/  FADD R27, R24, -R23 ;  /* 0x80000017181b7221 */ /* 0x010fe40000000000 */
[----:B------:R-:W4:Y:S02]  /*1430*/  LDG.E.CONSTANT R23, desc[UR6][R18.64+0x14] ;  /* 0x0000140612177981 */ /* 0x000f24000c1e9900 */
[----:B------:R-:W-:Y:S02]  /*1440*/  FFMA R26, R27, R27, R26 ;  /* 0x0000001b1b1a7223 */ /* 0x000fe4000000001a */
[----:B------:R-:W3:Y:S04]  /*1450*/  LDG.E.CONSTANT R27, desc[UR6][R16.64+0x10] ;  /* 0x00001006101b7981 */ /* 0x000ee8000c1e9900 */
[----:B------:R-:W4:Y:S04]  /*1460*/  LDG.E.CONSTANT R24, desc[UR6][R18.64+0x18] ;  /* 0x0000180612187981 */ /* 0x000f28000c1e9900 */
[----:B------:R-:W5:Y:S01]  /*1470*/  LDG.E.CONSTANT R25, desc[UR6][R18.64+0x1c] ;  /* 0x00001c0612197981 */ /* 0x000f62000c1e9900 */
[----:B--2---:R-:W-:-:S03]  /*1480*/  FADD R11, R11, -R20 ;  /* 0x800000140b0b7221 */ /* 0x004fc60000000000 */
[----:B------:R-:W4:Y:S01]  /*1490*/  LDG.E.CONSTANT R20, desc[UR6][R16.64+0x14] ;  /* 0x0000140610147981 */ /* 0x000f22000c1e9900 */
[----:B------:R-:W-:-:S03]  /*14a0*/  FFMA R26, R11, R11, R26 ;  /* 0x0000000b0b1a7223 */ /* 0x000fc6000000001a */
[----:B------:R-:W2:Y:S01]  /*14b0*/  LDG.E.CONSTANT R11, desc[UR6][R16.64+0x18] ;  /* 0x00001806100b7981 */ /* 0x000ea2000c1e9900 */
[----:B---3--:R-:W-:-:S04]  /*14c0*/  FADD R27, R22, -R27 ;  /* 0x8000001b161b7221 */ /* 0x008fc80000000000 */
[----:B------:R-:W-:Y:S01]  /*14d0*/  FFMA R26, R27, R27, R26 ;  /* 0x0000001b1b1a7223 */ /* 0x000fe2000000001a */
[----:B-----5:R-:W-:Y:S01]  /*14e0*/  FADD R28, R25, -R28 ;  /* 0x8000001c191c7221 */ /* 0x020fe20000000000 */
[----:B------:R-:W-:Y:S01]  /*14f0*/  IADD3 R21, PT, PT, R21, 0x8, RZ ;  /* 0x0000000815157810 */ /* 0x000fe20007ffe0ff */
[----:B----4-:R-:W-:-:S04]  /*1500*/  FADD R23, R23, -R20 ;  /* 0x8000001417177221 */ /* 0x010fc80000000000 */
[----:B------:R-:W-:Y:S01]  /*1510*/  FFMA R26, R23, R23, R26 ;  /* 0x00000017171a7223 */ /* 0x000fe2000000001a */
[----:B--2---:R-:W-:-:S04]  /*1520*/  FADD R11, R24, -R11 ;  /* 0x8000000b180b7221 */ /* 0x004fc80000000000 */
[----:B------:R-:W-:-:S04]  /*1530*/  FFMA R11, R11, R11, R26 ;  /* 0x0000000b0b0b7223 */ /* 0x000fc8000000001a */
[----:B------:R-:W-:-:S07]  /*1540*/  FFMA R11, R28, R28, R11 ;  /* 0x0000001c1c0b7223 */ /* 0x000fce000000000b */
.L_x_8:
[----:B------:R-:W-:Y:S05]  /*1550*/  @!P3 BRA `(.L_x_5) ;  /* 0x000000000090b947 */ /* 0x000fea0003800000 */
[----:B------:R-:W-:-:S04]  /*1560*/  @P1 IMAD.WIDE.U32 R16, R21, 0x4, R14 ;  /* 0x0000000415101825 */ /* 0x000fc800078e000e */
[C---:B------:R-:W-:Y:S01]  /*1570*/  @P1 IMAD.WIDE.U32 R18, R21.reuse, 0x4, R12 ;  /* 0x0000000415121825 */ /* 0x040fe200078e000c */
[----:B------:R-:W2:Y:S04]  /*1580*/  @P1 LDG.E.CONSTANT R27, desc[UR6][R16.64] ;  /* 0x00000006101b1981 */ /* 0x000ea8000c1e9900 */
[----:B------:R-:W2:Y:S01]  /*1590*/  @P1 LDG.E.CONSTANT R22, desc[UR6][R18.64] ;  /* 0x0000000612161981 */ /* 0x000ea2000c1e9900 */
[----:B------:R-:W-:-:S03]  /*15a0*/  @P1 IADD3 R21, PT, PT, R21, 0x4, RZ ;  /* 0x0000000415151810 */ /* 0x000fc60007ffe0ff */
[----:B------:R-:W3:Y:S04]  /*15b0*/  @P1 LDG.E.CONSTANT R24, desc[UR6][R16.64+0x4] ;  /* 0x0000040610181981 */ /* 0x000ee8000c1e9900 */
[----:B------:R-:W3:Y:S01]  /*15c0*/  @P1 LDG.E.CONSTANT R23, desc[UR6][R18.64+0x4] ;  /* 0x0000040612171981 */ /* 0x000ee2000c1e9900 */
[----:B------:R-:W-:-:S03]  /*15d0*/  IMAD.WIDE.U32 R12, R21, 0x4, R12 ;  /* 0x00000004150c7825 */ /* 0x000fc600078e000c */
[----:B------:R-:W4:Y:S01]  /*15e0*/  @P1 LDG.E.CONSTANT R25, desc[UR6][R16.64+0x8] ;  /* 0x0000080610191981 */ /* 0x000f22000c1e9900 */
[----:B------:R-:W-:-:S03]  /*15f0*/  IMAD.WIDE.U32 R20, R21, 0x4, R14 ;  /* 0x0000000415147825 */ /* 0x000fc600078e000e */
[----:B------:R-:W4:Y:S04]  /*1600*/  @P1 LDG.E.CONSTANT R28, desc[UR6][R18.64+0x8] ;  /* 0x00000806121c1981 */ /* 0x000f28000c1e9900 */
[----:B------:R2:W5:Y:S04]  /*1610*/  @P1 LDG.E.CONSTANT R26, desc[UR6][R16.64+0xc] ;  /* 0x00000c06101a1981 */ /* 0x000568000c1e9900 */
[----:B------:R-:W5:Y:S01]  /*1620*/  @P1 LDG.E.CONSTANT R29, desc[UR6][R18.64+0xc] ;  /* 0x00000c06121d1981 */ /* 0x000f62000c1e9900 */
[----:B--2---:R-:W-:-:S03]  /*1630*/  @P1 FADD R16, R27, -R22 ;  /* 0x800000161b101221 */ /* 0x004fc60000000000 */
[----:B------:R-:W2:Y:S04]  /*1640*/  LDG.E.CONSTANT R27, desc[UR6][R20.64] ;  /* 0x00000006141b7981 */ /* 0x000ea8000c1e9900 */
[----:B------:R-:W2:Y:S01]  /*1650*/  LDG.E.CONSTANT R22, desc[UR6][R12.64] ;  /* 0x000000060c167981 */ /* 0x000ea2000c1e9900 */
[----:B---3--:R-:W-:Y:S01]  /*1660*/  @P1 FADD R24, R24, -R23 ;  /* 0x8000001718181221 */ /* 0x008fe20000000000 */
[----:B------:R-:W-:Y:S01]  /*1670*/  @P1 FFMA R23, R16, R16, R11 ;  /* 0x0000001010171223 */ /* 0x000fe2000000000b */
[----:B------:R-:W-:-:S03]  /*1680*/  ISETP.NE.AND P3, PT, R6, 0x1, PT ;  /* 0x000000010600780c */ /* 0x000fc60003f65270 */
[----:B------:R-:W-:Y:S01]  /*1690*/  @P1 FFMA R23, R24, R24, R23 ;  /* 0x0000001818171223 */ /* 0x000fe20000000017 */
[----:B----4-:R-:W-:-:S04]  /*16a0*/  @P1 FADD R28, R25, -R28 ;  /* 0x8000001c191c1221 */ /* 0x010fc80000000000 */
[----:B------:R-:W-:Y:S01]  /*16b0*/  @P1 FFMA R23, R28, R28, R23 ;  /* 0x0000001c1c171223 */ /* 0x000fe20000000017 */
[----:B-----5:R-:W-:-:S04]  /*16c0*/  @P1 FADD R26, R26, -R29 ;  /* 0x8000001d1a1a1221 */ /* 0x020fc80000000000 */
[----:B------:R-:W-:Y:S01]  /*16d0*/  @P1 FFMA R11, R26, R26, R23 ;  /* 0x0000001a1a0b1223 */ /* 0x000fe20000000017 */
[----:B--2---:R-:W-:-:S04]  /*16e0*/  FADD R22, R27, -R22 ;  /* 0x800000161b167221 */ /* 0x004fc80000000000 */
[----:B------:R-:W-:Y:S01]  /*16f0*/  FFMA R11, R22, R22, R11 ;  /* 0x00000016160b7223 */ /* 0x000fe2000000000b */
[----:B------:R-:W-:Y:S06]  /*1700*/  @!P3 BRA `(.L_x_5) ;  /* 0x000000000024b947 */ /* 0x000fec0003800000 */
[----:B------:R-:W-:Y:S01]  /*1710*/  ISETP.NE.AND P3, PT, R6, 0x2, PT ;  /* 0x000000020600780c */ /* 0x000fe20003f65270 */
[----:B------:R-:W2:Y:S04]  /*1720*/  LDG.E.CONSTANT R16, desc[UR6][R20.64+0x4] ;  /* 0x0000040614107981 */ /* 0x000ea8000c1e9900 */
[----:B------:R-:W2:Y:S08]  /*1730*/  LDG.E.CONSTANT R17, desc[UR6][R12.64+0x4] ;  /* 0x000004060c117981 */ /* 0x000eb0000c1e9900 */
[----:B------:R-:W3:Y:S04]  /*1740*/  @P3 LDG.E.CONSTANT R18, desc[UR6][R20.64+0x8] ;  /* 0x0000080614123981 */ /* 0x000ee8000c1e9900 */
[----:B------:R-:W3:Y:S01]  /*1750*/  @P3 LDG.E.CONSTANT R19, desc[UR6][R12.64+0x8] ;  /* 0x000008060c133981 */ /* 0x000ee2000c1e9900 */
[----:B--2---:R-:W-:-:S04]  /*1760*/  FADD R16, R16, -R17 ;  /* 0x8000001110107221 */ /* 0x004fc80000000000 */
[----:B------:R-:W-:Y:S01]  /*1770*/  FFMA R11, R16, R16, R11 ;  /* 0x00000010100b7223 */ /* 0x000fe2000000000b */
[----:B---3--:R-:W-:-:S04]  /*1780*/  @P3 FADD R18, R18, -R19 ;  /* 0x8000001312123221 */ /* 0x008fc80000000000 */
[----:B------:R-:W-:-:S07]  /*1790*/  @P3 FFMA R11, R18, R18, R11 ;  /* 0x00000012120b3223 */ /* 0x000fce000000000b */
.L_x_5:
[----:B------:R-:W2:Y:S01]  /*17a0*/  LDL.64 R12, [R1] ;  /* 0x00000000010c7983 */ /* 0x000ea20000100a00 */
[----:B------:R-:W-:Y:S01]  /*17b0*/  BSSY.RECONVERGENT B0, `(.L_x_9) ;  /* 0x00000e1000007945 */ /* 0x000fe20003800200 */
[----:B--2---:R-:W-:-:S13]  /*17c0*/  FSETP.GE.AND P3, PT, R11, R12, PT ;  /* 0x0000000c0b00720b */ /* 0x004fda0003f66000 */
[----:B------:R-:W-:Y:S05]  /*17d0*/  @P3 BRA `(.L_x_10) ;  /* 0x0000000c00783947 */ /* 0x000fea0003800000 */
[----:B------:R-:W-:Y:S01]  /*17e0*/  FSETP.GT.AND P3, PT, R13, R11, PT ;  /* 0x0000000b0d00720b */ /* 0x000fe20003f64000 */
[----:B------:R-:W-:Y:S01]  /*17f0*/  BSSY.RECONVERGENT B1, `(.L_x_11) ;  /* 0x00000d9000017945 */ /* 0x000fe20003800200 */
[----:B------:R-:W-:-:S11]  /*1800*/  HFMA2 R12, -RZ, RZ, 0, 0 ;  /* 0x00000000ff0c7431 */ /* 0x000fd600000001ff */
[----:B------:R-:W-:Y:S05]  /*1810*/  @!P3 BRA `(.L_x_12) ;  /* 0x0000000c0058b947 */ /* 0x000fea0003800000 */
[----:B------:R-:W2:Y:S04]  /*1820*/  LDL R16, [R1+0x84] ;  /* 0x0000840001107983 */ /* 0x000ea80000100800 */
[----:B------:R-:W3:Y:S01]  /*1830*/  LDL R18, [R1+0x8] ;  /* 0x0000080001127983 */ /* 0x000ee20000100800 */
[----:B------:R-:W-:-:S03]  /*1840*/  MOV R12, 0x1 ;  /* 0x00000001000c7802 */ /* 0x000fc60000000f00 */
[----:B------:R0:W-:Y:S04]  /*1850*/  STL [R1], R13 ;  /* 0x0000000d01007387 */ /* 0x0001e80000100800 */
[----:B--2---:R0:W-:Y:S01]  /*1860*/  STL [R1+0x80], R16 ;  /* 0x0000801001007387 */ /* 0x0041e20000100800 */
[----:B---3--:R-:W-:-:S13]  /*1870*/  FSETP.GT.AND P3, PT, R18, R11, PT ;  /* 0x0000000b1200720b */ /* 0x008fda0003f64000 */
[----:B0-----:R-:W-:Y:S05]  /*1880*/  @!P3 BRA `(.L_x_12) ;  /* 0x0000000c003cb947 */ /* 0x001fea0003800000 */
[----:B------:R-:W2:Y:S04]  /*1890*/  LDL R16, [R1+0x88] ;  /* 0x0000880001107983 */ /* 0x000ea80000100800 */
[----:B------:R-:W3:Y:S01]  /*18a0*/  LDL R20, [R1+0xc] ;  /* 0x00000c0001147983 */ /* 0x000ee20000100800 */
[----:B------:R-:W-:-:S03]  /*18b0*/  MOV R12, 0x2 ;  /* 0x00000002000c7802 */ /* 0x000fc60000000f00 */
[----:B------:R0:W-:Y:S04]  /*18c0*/  STL [R1+0x4], R18 ;  /* 0x0000041201007387 */ /* 0x0001e80000100800 */
[----:B--2---:R0:W-:Y:S01]  /*18d0*/  STL [R1+0x84], R16 ;  /* 0x0000841001007387 */ /* 0x0041e20000100800 */
[----:B---3--:R-:W-:-:S13]  /*18e0*/  FSETP.GT.AND P3, PT, R20, R11, PT ;  /* 0x0000000b1400720b */ /* 0x008fda0003f64000 */
[----:B0-----:R-:W-:Y:S05]  /*18f0*/  @!P3 BRA `(.L_x_12) ;  /* 0x0000000c0020b947 */ /* 0x001fea0003800000 */
[----:B------:R-:W2:Y:S04]  /*1900*/  LDL R16, [R1+0x8c] ;  /* 0x00008c0001107983 */ /* 0x000ea80000100800 */
[----:B------:R-:W3:Y:S01]  /*1910*/  LDL R18, [R1+0x10] ;  /* 0x0000100001127983 */ /* 0x000ee20000100800 */
[----:B------:R-:W-:-:S03]  /*1920*/  HFMA2 R12, -RZ, RZ, 0, 1.78813934326171875e-07 ;  /* 0x00000003ff0c7431 */ /* 0x000fc600000001ff */
[----:B------:R0:W-:Y:S04]  /*1930*/  STL [R1+0x8], R20 ;  /* 0x0000081401007387 */ /* 0x0001e80000100800 */
[----:B--2---:R0:W-:Y:S01]  /*1940*/  STL [R1+0x88], R16 ;  /* 0x0000881001007387 */ /* 0x0041e20000100800 */
[----:B---3--:R-:W-:-:S13]  /*1950*/  FSETP.GT.AND P3, PT, R18, R11, PT ;  /* 0x0000000b1200720b */ /* 0x008fda0003f64000 */
[----:B0-----:R-:W-:Y:S05]  /*1960*/  @!P3 BRA `(.L_x_12) ;  /* 0x0000000c0004b947 */ /* 0x001fea0003800000 */
[----:B------:R-:W2:Y:S04]  /*1970*/  LDL R16, [R1+0x90] ;  /* 0x0000900001107983 */ /* 0x000ea80000100800 */
[----:B------:R-:W3:Y:S01]  /*1980*/  LDL R20, [R1+0x14] ;  /* 0x0000140001147983 */ /* 0x000ee20000100800 */
[----:B------:R-:W-:-:S03]  /*1990*/  IMAD.MOV.U32 R12, RZ, RZ, 0x4 ;  /* 0x00000004ff0c7424 */ /* 0x000fc600078e00ff */
[----:B------:R0:W-:Y:S04]  /*19a0*/  STL [R1+0xc], R18 ;  /* 0x00000c1201007387 */ /* 0x0001e80000100800 */
        /* <DEDUP_REMOVED lines=12> */
[----:B------:R-:W-:-:S03]  /*1a70*/  HFMA2 R12, -RZ, RZ, 0, 3.5762786865234375e-07 ;  /* 0x00000006ff0c7431 */ /* 0x000fc600000001ff */
        /* <DEDUP_REMOVED lines=20> */
[----:B------:R-:W-:-:S03]  /*1bc0*/  HFMA2 R12, -RZ, RZ, 0, 5.36441802978515625e-07 ;  /* 0x00000009ff0c7431 */ /* 0x000fc600000001ff */
        /* <DEDUP_REMOVED lines=27> */
[----:B------:R-:W-:-:S03]  /*1d80*/  HFMA2 R12, -RZ, RZ, 0, 7.74860382080078125e-07 ;  /* 0x0000000dff0c7431 */ /* 0x000fc600000001ff */
        /* <DEDUP_REMOVED lines=20> */
[----:B------:R-:W-:-:S03]  /*1ed0*/  HFMA2 R12, -RZ, RZ, 0, 9.5367431640625e-07 ;  /* 0x00000010ff0c7431 */ /* 0x000fc600000001ff */
        /* <DEDUP_REMOVED lines=27> */
[----:B------:R-:W-:-:S03]  /*2090*/  HFMA2 R12, -RZ, RZ, 0, 1.1920928955078125e-06 ;  /* 0x00000014ff0c7431 */ /* 0x000fc600000001ff */
        /* <DEDUP_REMOVED lines=20> */
[----:B------:R-:W-:-:S03]  /*21e0*/  HFMA2 R12, -RZ, RZ, 0, 1.370906829833984375e-06 ;  /* 0x00000017ff0c7431 */ /* 0x000fc600000001ff */
        /* <DEDUP_REMOVED lines=27> */
[----:B------:R-:W-:-:S03]  /*23a0*/  HFMA2 R12, -RZ, RZ, 0, 1.609325408935546875e-06 ;  /* 0x0000001bff0c7431 */ /* 0x000fc600000001ff */
        /* <DEDUP_REMOVED lines=25> */
[----:B------:R-:W2:Y:S01]  /*2540*/  LDL R16, [R1+0xfc] ;  /* 0x0000fc0001107983 */ /* 0x000ea20000100800 */
[----:B------:R-:W-:-:S03]  /*2550*/  MOV R12, 0x1f ;  /* 0x0000001f000c7802 */ /* 0x000fc60000000f00 */
[----:B------:R0:W-:Y:S04]  /*2560*/  STL [R1+0x78], R20 ;  /* 0x0000781401007387 */ /* 0x0001e80000100800 */
[----:B--2---:R0:W-:Y:S02]  /*2570*/  STL [R1+0xf8], R16 ;  /* 0x0000f81001007387 */ /* 0x0041e40000100800 */
.L_x_12:
[----:B------:R-:W-:Y:S05]  /*2580*/  BSYNC.RECONVERGENT B1 ;  /* 0x0000000000017941 */ /* 0x000fea0003800200 */
.L_x_11:
[----:B------:R-:W-:-:S05]  /*2590*/  IMAD.U32 R12, R12, 0x4, R1 ;  /* 0x000000040c0c7824 */ /* 0x000fca00078e0001 */
[----:B------:R1:W-:Y:S04]  /*25a0*/  STL [R12], R11 ;  /* 0x0000000b0c007387 */ /* 0x0003e80000100800 */
[----:B------:R1:W-:Y:S02]  /*25b0*/  STL [R12+0x80], R7 ;  /* 0x000080070c007387 */ /* 0x0003e40000100800 */
.L_x_10:
[----:B------:R-:W-:Y:S05]  /*25c0*/  BSYNC.RECONVERGENT B0 ;  /* 0x0000000000007941 */ /* 0x000fea0003800200 */
.L_x_9:
[----:B------:R-:W2:Y:S01]  /*25d0*/  LDCU UR4, c[0x0][0x390] ;  /* 0x00007200ff0477ac */ /* 0x000ea20008000800 */
[----:B-1----:R-:W-:-:S04]  /*25e0*/  IADD3 R7, PT, PT, R7, 0x1, RZ ;  /* 0x0000000107077810 */ /* 0x002fc80007ffe0ff */
[----:B--2---:R-:W-:-:S13]  /*25f0*/  ISETP.NE.AND P3, PT, R7, UR4, PT ;  /* 0x0000000407007c0c */ /* 0x004fda000bf65270 */
[----:B------:R-:W-:Y:S05]  /*2600*/  @!P3 BRA `(.L_x_0) ;  /* 0x000000180058b947 */ /* 0x000fea0003800000 */
[----:B------:R-:W-:Y:S05]  /*2610*/  BRA `(.L_x_13) ;  /* 0xffffffdc00807947 */ /* 0x000fea000383ffff */
.L_x_1:
[----:B------:R-:W0:Y:S01]  /*2620*/  LDC.64 R12, c[0x0][0x380] ;  /* 0x0000e000ff0c7b82 */ /* 0x000e220000000a00 */
[C---:B------:R-:W-:Y:S01]  /*2630*/  LOP3.LUT R16, R7.reuse, 0xf, RZ, 0xc0, !PT ;  /* 0x0000000f07107812 */ /* 0x040fe200078ec0ff */
[----:B------:R-:W1:Y:S01]  /*2640*/  LDCU UR4, c[0x0][0x394] ;  /* 0x00007280ff0477ac */ /* 0x000e620008000800 */
[----:B------:R-:W-:Y:S02]  /*2650*/  LOP3.LUT R11, R7, 0x7, RZ, 0xc0, !PT ;  /* 0x00000007070b7812 */ /* 0x000fe400078ec0ff */
[----:B------:R-:W-:Y:S01]  /*2660*/  IADD3 R3, PT, PT, R16, -0x1, RZ ;  /* 0xffffffff10037810 */ /* 0x000fe20007ffe0ff */
[----:B------:R-:W2:Y:S01]  /*2670*/  LDCU UR5, c[0x0][0x390] ;  /* 0x00007200ff0577ac */ /* 0x000ea20008000800 */
[----:B------:R-:W-:Y:S02]  /*2680*/  IADD3 R4, PT, PT, R11, -0x1, RZ ;  /* 0xffffffff0b047810 */ /* 0x000fe40007ffe0ff */
[----:B------:R-:W-:Y:S02]  /*2690*/  ISETP.GE.U32.AND P0, PT, R3, 0x7, PT ;  /* 0x000000070300780c */ /* 0x000fe40003f06070 */
[----:B------:R-:W-:-:S02]  /*26a0*/  ISETP.GE.U32.AND P1, PT, R4, 0x3, PT ;  /* 0x000000030400780c */ /* 0x000fc40003f26070 */
[----:B------:R-:W-:Y:S02]  /*26b0*/  LOP3.LUT R9, R7, 0x3, RZ, 0xc0, !PT ;  /* 0x0000000307097812 */ /* 0x000fe400078ec0ff */
[----:B------:R-:W-:-:S09]  /*26c0*/  MOV R5, RZ ;  /* 0x000000ff00057202 */ /* 0x000fd20000000f00 */
.L_x_22:
[----:B------:R-:W-:Y:S01]  /*26d0*/  ISETP.GE.AND P2, PT, R7, 0x1, PT ;  /* 0x000000010700780c */ /* 0x000fe20003f46270 */
[----:B------:R-:W-:-:S12]  /*26e0*/  HFMA2 R3, -RZ, RZ, 0, 0 ;  /* 0x00000000ff037431 */ /* 0x000fd800000001ff */
[----:B----4-:R-:W-:Y:S05]  /*26f0*/  @!P2 BRA `(.L_x_14) ;  /* 0x000000080084a947 */ /* 0x010fea0003800000 */
[----:B-1----:R-:W-:Y:S02]  /*2700*/  UISETP.GE.U32.AND UP0, UPT, UR4, 0x10, UPT ;  /* 0x000000100400788c */ /* 0x002fe4000bf06070 */
[C---:B------:R-:W-:Y:S01]  /*2710*/  IMAD.WIDE.U32 R18, R5.reuse, UR4, RZ ;  /* 0x0000000405127c25 */ /* 0x040fe2000f8e00ff */
[----:B------:R-:W-:Y:S02]  /*2720*/  ISETP.NE.AND P2, PT, R16, RZ, PT ;  /* 0x000000ff1000720c */ /* 0x000fe40003f45270 */
[----:B------:R-:W-:Y:S01]  /*2730*/  MOV R3, RZ ;  /* 0x000000ff00037202 */ /* 0x000fe20000000f00 */
[----:B------:R-:W-:Y:S02]  /*2740*/  IMAD.MOV.U32 R17, RZ, RZ, RZ ;  /* 0x000000ffff117224 */ /* 0x000fe400078e00ff */
[----:B------:R-:W-:Y:S01]  /*2750*/  IMAD R4, R5, R2, R19 ;  /* 0x0000000205047224 */ /* 0x000fe200078e0213 */
[----:B------:R-:W-:Y:S07]  /*2760*/  BRA.U !UP0, `(.L_x_15) ;  /* 0x00000005080c7547 */ /* 0x000fee000b800000 */
[C---:B0-----:R-:W-:Y:S01]  /*2770*/  LEA R20, P3, R18.reuse, R12, 0x2 ;  /* 0x0000000c12147211 */ /* 0x041fe200078610ff */
[----:B------:R-:W3:Y:S03]  /*2780*/  LDG.E.CONSTANT R3, desc[UR6][R14.64] ;  /* 0x000000060e037981 */ /* 0x000ee6000c1e9900 */
[----:B------:R-:W-:Y:S01]  /*2790*/  LEA.HI.X R21, R18, R13, R4, 0x2, P3 ;  /* 0x0000000d12157211 */ /* 0x000fe200018f1404 */
[----:B------:R-:W4:Y:S04]  /*27a0*/  LDG.E.CONSTANT R17, desc[UR6][R14.64+0x4] ;  /* 0x000004060e117981 */ /* 0x000f28000c1e9900 */
[----:B------:R-:W3:Y:S04]  /*27b0*/  LDG.E.CONSTANT R6, desc[UR6][R20.64] ;  /* 0x0000000614067981 */ /* 0x000ee8000c1e9900 */
[----:B------:R-:W4:Y:S04]  /*27c0*/  LDG.E.CONSTANT R24, desc[UR6][R20.64+0x4] ;  /* 0x0000040614187981 */ /* 0x000f28000c1e9900 */
[----:B------:R-:W5:Y:S04]  /*27d0*/  LDG.E.CONSTANT R8, desc[UR6][R14.64+0x8] ;  /* 0x000008060e087981 */ /* 0x000f68000c1e9900 */
[----:B------:R-:W5:Y:S04]  /*27e0*/  LDG.E.CONSTANT R27, desc[UR6][R20.64+0x8] ;  /* 0x00000806141b7981 */ /* 0x000f68000c1e9900 */
[----:B------:R-:W2:Y:S04]  /*27f0*/  LDG.E.CONSTANT R22, desc[UR6][R14.64+0xc] ;  /* 0x00000c060e167981 */ /* 0x000ea8000c1e9900 */
[----:B------:R-:W2:Y:S04]  /*2800*/  LDG.E.CONSTANT R25, desc[UR6][R20.64+0xc] ;  /* 0x00000c0614197981 */ /* 0x000ea8000c1e9900 */
[----:B------:R-:W2:Y:S04]  /*2810*/  LDG.E.CONSTANT R23, desc[UR6][R14.64+0x10] ;  /* 0x000010060e177981 */ /* 0x000ea8000c1e9900 */
[----:B------:R-:W2:Y:S01]  /*2820*/  LDG.E.CONSTANT R10, desc[UR6][R20.64+0x10] ;  /* 0x00001006140a7981 */ /* 0x000ea2000c1e9900 */
[----:B---3--:R-:W-:-:S03]  /*2830*/  FADD R3, R3, -R6 ;  /* 0x8000000603037221 */ /* 0x008fc60000000000 */
[----:B------:R-:W3:Y:S01]  /*2840*/  LDG.E.CONSTANT R6, desc[UR6][R14.64+0x14] ;  /* 0x000014060e067981 */ /* 0x000ee2000c1e9900 */
[----:B----4-:R-:W-:Y:S01]  /*2850*/  FADD R24, R17, -R24 ;  /* 0x8000001811187221 */ /* 0x010fe20000000000 */
[----:B------:R-:W-:Y:S02]  /*2860*/  FFMA R3, R3, R3, RZ ;  /* 0x0000000303037223 */ /* 0x000fe400000000ff */
[----:B------:R-:W3:Y:S02]  /*2870*/  LDG.E.CONSTANT R17, desc[UR6][R20.64+0x14] ;  /* 0x0000140614117981 */ /* 0x000ee4000c1e9900 */
[----:B------:R-:W-:Y:S02]  /*2880*/  FFMA R24, R24, R24, R3 ;  /* 0x0000001818187223 */ /* 0x000fe40000000003 */
[----:B------:R-:W4:Y:S01]  /*2890*/  LDG.E.CONSTANT R3, desc[UR6][R20.64+0x18] ;  /* 0x0000180614037981 */ /* 0x000f22000c1e9900 */
[----:B-----5:R-:W-:-:S03]  /*28a0*/  FADD R27, R8, -R27 ;  /* 0x8000001b081b7221 */ /* 0x020fc60000000000 */
[----:B------:R-:W4:Y:S01]  /*28b0*/  LDG.E.CONSTANT R8, desc[UR6][R14.64+0x18] ;  /* 0x000018060e087981 */ /* 0x000f22000c1e9900 */
[----:B------:R-:W-:-:S03]  /*28c0*/  FFMA R24, R27, R27, R24 ;  /* 0x0000001b1b187223 */ /* 0x000fc60000000018 */
[----:B------:R-:W5:Y:S01]  /*28d0*/  LDG.E.CONSTANT R27, desc[UR6][R20.64+0x24] ;  /* 0x00002406141b7981 */ /* 0x000f62000c1e9900 */
[----:B--2---:R-:W-:-:S03]  /*28e0*/  FADD R25, R22, -R25 ;  /* 0x8000001916197221 */ /* 0x004fc60000000000 */
[----:B------:R-:W2:Y:S01]  /*28f0*/  LDG.E.CONSTANT R22, desc[UR6][R20.64+0x20] ;  /* 0x0000200614167981 */ /* 0x000ea2000c1e9900 */
[----:B------:R-:W-:Y:S01]  /*2900*/  FFMA R24, R25, R25, R24 ;  /* 0x0000001919187223 */ /* 0x000fe20000000018 */
[----:B------:R-:W-:Y:S02]  /*2910*/  FADD R25, R23, -R10 ;  /* 0x8000000a17197221 */ /* 0x000fe40000000000 */
[----:B------:R-:W5:Y:S04]  /*2920*/  LDG.E.CONSTANT R10, desc[UR6][R14.64+0x1c] ;  /* 0x00001c060e0a7981 */ /* 0x000f68000c1e9900 */
[----:B------:R-:W5:Y:S01]  /*2930*/  LDG.E.CONSTANT R23, desc[UR6][R20.64+0x1c] ;  /* 0x00001c0614177981 */ /* 0x000f62000c1e9900 */
[----:B------:R-:W-:-:S03]  /*2940*/  FFMA R26, R25, R25, R24 ;  /* 0x00000019191a7223 */ /* 0x000fc60000000018 */
[----:B------:R-:W2:Y:S04]  /*2950*/  LDG.E.CONSTANT R25, desc[UR6][R14.64+0x20] ;  /* 0x000020060e197981 */ /* 0x000ea8000c1e9900 */
[----:B------:R-:W2:Y:S01]  /*2960*/  LDG.E.CONSTANT R24, desc[UR6][R14.64+0x24] ;  /* 0x000024060e187981 */ /* 0x000ea2000c1e9900 */
[----:B---3--:R-:W-:-:S03]  /*2970*/  FADD R17, R6, -R17 ;  /* 0x8000001106117221 */ /* 0x008fc60000000000 */
[----:B------:R-:W3:Y:S01]  /*2980*/  LDG.E.CONSTANT R6, desc[UR6][R14.64+0x28] ;  /* 0x000028060e067981 */ /* 0x000ee2000c1e9900 */
[----:B------:R-:W-:Y:S01]  /*2990*/  FFMA R26, R17, R17, R26 ;  /* 0x00000011111a7223 */ /* 0x000fe2000000001a */
[----:B----4-:R-:W-:Y:S02]  /*29a0*/  FADD R17, R8, -R3 ;  /* 0x8000000308117221 */ /* 0x010fe40000000000 */
[----:B------:R-:W3:Y:S02]  /*29b0*/  LDG.E.CONSTANT R3, desc[UR6][R20.64+0x28] ;  /* 0x0000280614037981 */ /* 0x000ee4000c1e9900 */
[----:B------:R-:W-:Y:S02]  /*29c0*/  FFMA R26, R17, R17, R26 ;  /* 0x00000011111a7223 */ /* 0x000fe4000000001a */
[----:B------:R-:W4:Y:S04]  /*29d0*/  LDG.E.CONSTANT R17, desc[UR6][R14.64+0x2c] ;  /* 0x00002c060e117981 */ /* 0x000f28000c1e9900 */
[----:B------:R-:W4:Y:S01]  /*29e0*/  LDG.E.CONSTANT R8, desc[UR6][R20.64+0x2c] ;  /* 0x00002c0614087981 */ /* 0x000f22000c1e9900 */
[----:B-----5:R-:W-:-:S03]  /*29f0*/  FADD R23, R10, -R23 ;  /* 0x800000170a177221 */ /* 0x020fc60000000000 */
[----:B------:R-:W5:Y:S01]  /*2a00*/  LDG.E.CONSTANT R10, desc[UR6][R14.64+0x30] ;  /* 0x000030060e0a7981 */ /* 0x000f62000c1e9900 */
[----:B------:R-:W-:Y:S01]  /*2a10*/  FFMA R26, R23, R23, R26 ;  /* 0x00000017171a7223 */ /* 0x000fe2000000001a */
[----:B--2---:R-:W-:Y:S02]  /*2a20*/  FADD R25, R25, -R22 ;  /* 0x8000001619197221 */ /* 0x004fe40000000000 */
[----:B------:R-:W5:Y:S01]  /*2a30*/  LDG.E.CONSTANT R23, desc[UR6][R20.64+0x30] ;  /* 0x0000300614177981 */ /* 0x000f62000c1e9900 */
[----:B------:R-:W-:Y:S01]  /*2a40*/  FADD R27, R24, -R27 ;  /* 0x8000001b181b7221 */ /* 0x000fe20000000000 */
[----:B------:R-:W-:Y:S02]  /*2a50*/  FFMA R26, R25, R25, R26 ;  /* 0x00000019191a7223 */ /* 0x000fe4000000001a */
[----:B------:R-:W2:Y:S02]  /*2a60*/  LDG.E.CONSTANT R22, desc[UR6][R20.64+0x38] ;  /* 0x0000380614167981 */ /* 0x000ea4000c1e9900 */
[----:B------:R-:W-:-:S02]  /*2a70*/  FFMA R24, R27, R27, R26 ;  /* 0x0000001b1b187223 */ /* 0x000fc4000000001a */
[----:B------:R-:W2:Y:S04]  /*2a80*/  LDG.E.CONSTANT R25, desc[UR6][R20.64+0x34] ;  /* 0x0000340614197981 */ /* 0x000ea8000c1e9900 */
[----:B------:R-:W2:Y:S04]  /*2a90*/  LDG.E.CONSTANT R26, desc[UR6][R14.64+0x34] ;  /* 0x000034060e1a7981 */ /* 0x000ea8000c1e9900 */
[----:B------:R-:W2:Y:S01]  /*2aa0*/  LDG.E.CONSTANT R27, desc[UR6][R20.64+0x3c] ;  /* 0x00003c06141b7981 */ /* 0x000ea2000c1e9900 */
[----:B---3--:R-:W-:-:S03]  /*2ab0*/  FADD R29, R6, -R3 ;  /* 0x80000003061d7221 */ /* 0x008fc60000000000 */
[----:B------:R-:W3:Y:S04]  /*2ac0*/  LDG.E.CONSTANT R3, desc[UR6][R14.64+0x38] ;  /* 0x000038060e037981 */ /* 0x000ee8000c1e9900 */
[----:B------:R-:W3:Y:S01]  /*2ad0*/  LDG.E.CONSTANT R6, desc[UR6][R14.64+0x3c] ;  /* 0x00003c060e067981 */ /* 0x000ee2000c1e9900 */
[----:B------:R-:W-:Y:S01]  /*2ae0*/  FFMA R24, R29, R29, R24 ;  /* 0x0000001d1d187223 */ /* 0x000fe20000000018 */
[----:B----4-:R-:W-:-:S04]  /*2af0*/  FADD R17, R17, -R8 ;  /* 0x8000000811117221 */ /* 0x010fc80000000000 */
[----:B------:R-:W-:Y:S01]  /*2b00*/  FFMA R24, R17, R17, R24 ;  /* 0x0000001111187223 */ /* 0x000fe20000000018 */
[----:B-----5:R-:W-:-:S04]  /*2b10*/  FADD R23, R10, -R23 ;  /* 0x800000170a177221 */ /* 0x020fc80000000000 */
[----:B------:R-:W-:Y:S01]  /*2b20*/  FFMA R24, R23, R23, R24 ;  /* 0x0000001717187223 */ /* 0x000fe20000000018 */
[----:B--2---:R-:W-:-:S04]  /*2b30*/  FADD R25, R26, -R25 ;  /* 0x800000191a197221 */ /* 0x004fc80000000000 */
[----:B------:R-:W-:Y:S01]  /*2b40*/  FFMA R24, R25, R25, R24 ;  /* 0x0000001919187223 */ /* 0x000fe20000000018 */
[----:B------:R-:W-:Y:S01]  /*2b50*/  MOV R17, 0x10 ;  /* 0x0000001000117802 */ /* 0x000fe20000000f00 */
[----:B---3--:R-:W-:Y:S01]  /*2b60*/  FADD R3, R3, -R22 ;  /* 0x8000001603037221 */ /* 0x008fe20000000000 */
[----:B------:R-:W-:-:S03]  /*2b70*/  FADD R6, R6, -R27 ;  /* 0x8000001b06067221 */ /* 0x000fc60000000000 */
[----:B------:R-:W-:-:S04]  /*2b80*/  FFMA R3, R3, R3, R24 ;  /* 0x0000000303037223 */ /* 0x000fc80000000018 */
[----:B------:R-:W-:-:S07]  /*2b90*/  FFMA R3, R6, R6, R3 ;  /* 0x0000000606037223 */ /* 0x000fce0000000003 */
.L_x_15:
[----:B------:R-:W-:Y:S05]  /*2ba0*/  @!P2 BRA `(.L_x_14) ;  /* 0x000000040058a947 */ /* 0x000fea0003800000 */
[----:B------:R-:W-:Y:S01]  /*2bb0*/  ISETP.NE.AND P2, PT, R11, RZ, PT ;  /* 0x000000ff0b00720c */ /* 0x000fe20003f45270 */
[----:B------:R-:W-:-:S12]  /*2bc0*/  @!P0 BRA `(.L_x_16) ;  /* 0x0000000000988947 */ /* 0x000fd80003800000 */
[C---:B------:R-:W-:Y:S01]  /*2bd0*/  IADD3 R6, P3, PT, R17.reuse, R18, RZ ;  /* 0x0000001211067210 */ /* 0x040fe20007f7e0ff */
[----:B------:R-:W-:-:S03]  /*2be0*/  IMAD.WIDE.U32 R22, R17, 0x4, R14 ;  /* 0x0000000411167825 */ /* 0x000fc600078e000e */
[----:B------:R-:W-:Y:S02]  /*2bf0*/  IADD3.X R8, PT, PT, RZ, R4, RZ, P3, !PT ;  /* 0x00000004ff087210 */ /* 0x000fe40001ffe4ff */
[C---:B0-----:R-:W-:Y:S01]  /*2c00*/  LEA R20, P3, R6.reuse, R12, 0x2 ;  /* 0x0000000c06147211 */ /* 0x041fe200078610ff */
[----:B------:R-:W3:Y:S03]  /*2c10*/  LDG.E.CONSTANT R25, desc[UR6][R22.64+0x4] ;  /* 0x0000040616197981 */ /* 0x000ee6000c1e9900 */
[----:B------:R-:W-:Y:S01]  /*2c20*/  LEA.HI.X R21, R6, R13, R8, 0x2, P3 ;  /* 0x0000000d06157211 */ /* 0x000fe200018f1408 */
[----:B------:R-:W4:Y:S04]  /*2c30*/  LDG.E.CONSTANT R27, desc[UR6][R22.64+0x8] ;  /* 0x00000806161b7981 */ /* 0x000f28000c1e9900 */
[----:B------:R-:W5:Y:S04]  /*2c40*/  LDG.E.CONSTANT R6, desc[UR6][R22.64] ;  /* 0x0000000616067981 */ /* 0x000f68000c1e9900 */
[----:B------:R-:W5:Y:S04]  /*2c50*/  LDG.E.CONSTANT R29, desc[UR6][R20.64] ;  /* 0x00000006141d7981 */ /* 0x000f68000c1e9900 */
[----:B------:R-:W3:Y:S04]  /*2c60*/  LDG.E.CONSTANT R8, desc[UR6][R20.64+0x4] ;  /* 0x0000040614087981 */ /* 0x000ee8000c1e9900 */
[----:B------:R-:W4:Y:S01]  /*2c70*/  LDG.E.CONSTANT R10, desc[UR6][R20.64+0x8] ;  /* 0x00000806140a7981 */ /* 0x000f22000c1e9900 */
[----:B-----5:R-:W-:-:S03]  /*2c80*/  FADD R6, R6, -R29 ;  /* 0x8000001d06067221 */ /* 0x020fc60000000000 */
[----:B------:R-:W5:Y:S01]  /*2c90*/  LDG.E.CONSTANT R29, desc[UR6][R20.64+0x10] ;  /* 0x00001006141d7981 */ /* 0x000f62000c1e9900 */
[----:B------:R-:W-:-:S03]  /*2ca0*/  FFMA R24, R6, R6, R3 ;  /* 0x0000000606187223 */ /* 0x000fc60000000003 */
[----:B------:R-:W2:Y:S04]  /*2cb0*/  LDG.E.CONSTANT R3, desc[UR6][R22.64+0xc] ;  /* 0x00000c0616037981 */ /* 0x000ea8000c1e9900 */
[----:B------:R-:W2:Y:S01]  /*2cc0*/  LDG.E.CONSTANT R6, desc[UR6][R20.64+0xc] ;  /* 0x00000c0614067981 */ /* 0x000ea2000c1e9900 */
[----:B---3--:R-:W-:Y:S01]  /*2cd0*/  FADD R25, R25, -R8 ;  /* 0x8000000819197221 */ /* 0x008fe20000000000 */
[----:B----4-:R-:W-:Y:S02]  /*2ce0*/  FADD R27, R27, -R10 ;  /* 0x8000000a1b1b7221 */ /* 0x010fe40000000000 */
[----:B------:R-:W5:Y:S01]  /*2cf0*/  LDG.E.CONSTANT R8, desc[UR6][R22.64+0x10] ;  /* 0x0000100616087981 */ /* 0x000f62000c1e9900 */
[----:B------:R-:W-:-:S03]  /*2d00*/  FFMA R26, R25, R25, R24 ;  /* 0x00000019191a7223 */ /* 0x000fc60000000018 */
[----:B------:R-:W3:Y:S01]  /*2d10*/  LDG.E.CONSTANT R10, desc[UR6][R22.64+0x14] ;  /* 0x00001406160a7981 */ /* 0x000ee2000c1e9900 */
[----:B------:R-:W-:-:S03]  /*2d20*/  FFMA R26, R27, R27, R26 ;  /* 0x0000001b1b1a7223 */ /* 0x000fc6000000001a */
[----:B------:R-:W3:Y:S04]  /*2d30*/  LDG.E.CONSTANT R27, desc[UR6][R20.64+0x14] ;  /* 0x00001406141b7981 */ /* 0x000ee8000c1e9900 */
[----:B------:R-:W4:Y:S04]  /*2d40*/  LDG.E.CONSTANT R24, desc[UR6][R22.64+0x18] ;  /* 0x0000180616187981 */ /* 0x000f28000c1e9900 */
[----:B------:R-:W4:Y:S01]  /*2d50*/  LDG.E.CONSTANT R25, desc[UR6][R22.64+0x1c] ;  /* 0x00001c0616197981 */ /* 0x000f22000c1e9900 */
[----:B--2---:R-:W-:-:S03]  /*2d60*/  FADD R3, R3, -R6 ;  /* 0x8000000603037221 */ /* 0x004fc60000000000 */
[----:B------:R-:W4:Y:S01]  /*2d70*/  LDG.E.CONSTANT R6, desc[UR6][R20.64+0x1c] ;  /* 0x00001c0614067981 */ /* 0x000f22000c1e9900 */
[----:B------:R-:W-:-:S03]  /*2d80*/  FFMA R26, R3, R3, R26 ;  /* 0x00000003031a7223 */ /* 0x000fc6000000001a */
[----:B------:R-:W2:Y:S01]  /*2d90*/  LDG.E.CONSTANT R3, desc[UR6][R20.64+0x18] ;  /* 0x0000180614037981 */ /* 0x000ea2000c1e9900 */
[----:B-----5:R-:W-:-:S04]  /*2da0*/  FADD R29, R8, -R29 ;  /* 0x8000001d081d7221 */ /* 0x020fc80000000000 */
[----:B------:R-:W-:Y:S01]  /*2db0*/  FFMA R26, R29, R29, R26 ;  /* 0x0000001d1d1a7223 */ /* 0x000fe2000000001a */
[----:B---3--:R-:W-:-:S04]  /*2dc0*/  FADD R27, R10, -R27 ;  /* 0x8000001b0a1b7221 */ /* 0x008fc80000000000 */
[----:B------:R-:W-:Y:S01]  /*2dd0*/  FFMA R26, R27, R27, R26 ;  /* 0x0000001b1b1a7223 */ /* 0x000fe2000000001a */
[----:B------:R-:W-:Y:S01]  /*2de0*/  IADD3 R17, PT, PT, R17, 0x8, RZ ;  /* 0x0000000811117810 */ /* 0x000fe20007ffe0ff */
[----:B----4-:R-:W-:Y:S01]  /*2df0*/  FADD R6, R25, -R6 ;  /* 0x8000000619067221 */ /* 0x010fe20000000000 */
[----:B--2---:R-:W-:-:S04]  /*2e00*/  FADD R3, R24, -R3 ;  /* 0x8000000318037221 */ /* 0x004fc80000000000 */
[----:B------:R-:W-:-:S04]  /*2e10*/  FFMA R3, R3, R3, R26 ;  /* 0x0000000303037223 */ /* 0x000fc8000000001a */
[----:B------:R-:W-:-:S07]  /*2e20*/  FFMA R3, R6, R6, R3 ;  /* 0x0000000606037223 */ /* 0x000fce0000000003 */
.L_x_16:
        /* <DEDUP_REMOVED lines=15> */
[----:B------:R-:W2:Y:S01]  /*2f20*/  LDG.E.CONSTANT R26, desc[UR6][R20.64+0xc] ;  /* 0x00000c06141a7981 */ /* 0x000ea2000c1e9900 */
[----:B------:R-:W-:Y:S01]  /*2f30*/  IADD3 R17, PT, PT, R17, 0x4, RZ ;  /* 0x0000000411117810 */ /* 0x000fe20007ffe0ff */
[----:B---3--:R-:W-:-:S04]  /*2f40*/  FADD R24, R24, -R29 ;  /* 0x8000001d18187221 */ /* 0x008fc80000000000 */
[----:B------:R-:W-:Y:S01]  /*2f50*/  FFMA R3, R24, R24, R3 ;  /* 0x0000001818037223 */ /* 0x000fe20000000003 */
[----:B----4-:R-:W-:-:S04]  /*2f60*/  FADD R10, R27, -R10 ;  /* 0x8000000a1b0a7221 */ /* 0x010fc80000000000 */
[----:B------:R-:W-:Y:S01]  /*2f70*/  FFMA R3, R10, R10, R3 ;  /* 0x0000000a0a037223 */ /* 0x000fe20000000003 */
[----:B-----5:R-:W-:-:S04]  /*2f80*/  FADD R6, R6, -R25 ;  /* 0x8000001906067221 */ /* 0x020fc80000000000 */
[----:B------:R-:W-:Y:S01]  /*2f90*/  FFMA R3, R6, R6, R3 ;  /* 0x0000000606037223 */ /* 0x000fe20000000003 */
[----:B--2---:R-:W-:-:S04]  /*2fa0*/  FADD R8, R8, -R26 ;  /* 0x8000001a08087221 */ /* 0x004fc80000000000 */
[----:B------:R-:W-:-:S07]  /*2fb0*/  FFMA R3, R8, R8, R3 ;  /* 0x0000000808037223 */ /* 0x000fce0000000003 */
.L_x_17:
[----:B------:R-:W-:Y:S05]  /*2fc0*/  @!P3 BRA `(.L_x_14) ;  /* 0x000000000050b947 */ /* 0x000fea0003800000 */
[C---:B------:R-:W-:Y:S01]  /*2fd0*/  IADD3 R19, P2, PT, R17.reuse, R18, RZ ;  /* 0x0000001211137210 */ /* 0x040fe20007f5e0ff */
[----:B------:R-:W-:-:S03]  /*2fe0*/  IMAD.WIDE.U32 R20, R17, 0x4, R14 ;  /* 0x0000000411147825 */ /* 0x000fc600078e000e */
[----:B------:R-:W-:Y:S02]  /*2ff0*/  IADD3.X R4, PT, PT, RZ, R4, RZ, P2, !PT ;  /* 0x00000004ff047210 */ /* 0x000fe400017fe4ff */
[----:B0-----:R-:W-:-:S04]  /*3000*/  LEA R18, P2, R19, R12, 0x2 ;  /* 0x0000000c13127211 */ /* 0x001fc800078410ff */
[----:B------:R-:W-:Y:S02]  /*3010*/  LEA.HI.X R19, R19, R13, R4, 0x2, P2 ;  /* 0x0000000d13137211 */ /* 0x000fe400010f1404 */
[----:B------:R-:W3:Y:S04]  /*3020*/  LDG.E.CONSTANT R4, desc[UR6][R20.64] ;  /* 0x0000000614047981 */ /* 0x000ee8000c1e9900 */
[----:B------:R-:W3:Y:S01]  /*3030*/  LDG.E.CONSTANT R17, desc[UR6][R18.64] ;  /* 0x0000000612117981 */ /* 0x000ee2000c1e9900 */
[----:B------:R-:W-:Y:S01]  /*3040*/  ISETP.NE.AND P2, PT, R9, 0x1, PT ;  /* 0x000000010900780c */ /* 0x000fe20003f45270 */
[----:B---3--:R-:W-:-:S04]  /*3050*/  FADD R4, R4, -R17 ;  /* 0x8000001104047221 */ /* 0x008fc80000000000 */
[----:B------:R-:W-:-:S08]  /*3060*/  FFMA R3, R4, R4, R3 ;  /* 0x0000000404037223 */ /* 0x000fd00000000003 */
[----:B------:R-:W-:Y:S05]  /*3070*/  @!P2 BRA `(.L_x_14) ;  /* 0x000000000024a947 */ /* 0x000fea0003800000 */
[----:B------:R-:W-:Y:S01]  /*3080*/  ISETP.NE.AND P2, PT, R9, 0x2, PT ;  /* 0x000000020900780c */ /* 0x000fe20003f45270 */
[----:B------:R-:W3:Y:S04]  /*3090*/  LDG.E.CONSTANT R4, desc[UR6][R20.64+0x4] ;  /* 0x0000040614047981 */ /* 0x000ee8000c1e9900 */
[----:B------:R-:W3:Y:S08]  /*30a0*/  LDG.E.CONSTANT R17, desc[UR6][R18.64+0x4] ;  /* 0x0000040612117981 */ /* 0x000ef0000c1e9900 */
[----:B------:R-:W4:Y:S04]  /*30b0*/  @P2 LDG.E.CONSTANT R6, desc[UR6][R20.64+0x8] ;  /* 0x0000080614062981 */ /* 0x000f28000c1e9900 */
[----:B------:R-:W4:Y:S01]  /*30c0*/  @P2 LDG.E.CONSTANT R23, desc[UR6][R18.64+0x8] ;  /* 0x0000080612172981 */ /* 0x000f22000c1e9900 */
[----:B---3--:R-:W-:-:S04]  /*30d0*/  FADD R4, R4, -R17 ;  /* 0x8000001104047221 */ /* 0x008fc80000000000 */
[----:B------:R-:W-:Y:S01]  /*30e0*/  FFMA R3, R4, R4, R3 ;  /* 0x0000000404037223 */ /* 0x000fe20000000003 */
[----:B----4-:R-:W-:-:S04]  /*30f0*/  @P2 FADD R6, R6, -R23 ;  /* 0x8000001706062221 */ /* 0x010fc80000000000 */
[----:B------:R-:W-:-:S07]  /*3100*/  @P2 FFMA R3, R6, R6, R3 ;  /* 0x0000000606032223 */ /* 0x000fce0000000003 */
.L_x_14:
[----:B------:R-:W3:Y:S01]  /*3110*/  LDL.64 R18, [R1] ;  /* 0x0000000001127983 */ /* 0x000ee20000100a00 */
[----:B------:R-:W-:Y:S01]  /*3120*/  BSSY.RECONVERGENT B0, `(.L_x_18) ;  /* 0x00000e1000007945 */ /* 0x000fe20003800200 */
[----:B---3--:R-:W-:-:S13]  /*3130*/  FSETP.GE.AND P2, PT, R3, R18, PT ;  /* 0x000000120300720b */ /* 0x008fda0003f46000 */
[----:B------:R-:W-:Y:S05]  /*3140*/  @P2 BRA `(.L_x_19) ;  /* 0x0000000c00782947 */ /* 0x000fea0003800000 */
[----:B------:R-:W-:Y:S01]  /*3150*/  FSETP.GT.AND P2, PT, R19, R3, PT ;  /* 0x000000031300720b */ /* 0x000fe20003f44000 */
[----:B------:R-:W-:Y:S01]  /*3160*/  BSSY.RECONVERGENT B1, `(.L_x_20) ;  /* 0x00000d9000017945 */ /* 0x000fe20003800200 */
[----:B------:R-:W-:-:S11]  /*3170*/  IMAD.MOV.U32 R4, RZ, RZ, RZ ;  /* 0x000000ffff047224 */ /* 0x000fd600078e00ff */
[----:B------:R-:W-:Y:S05]  /*3180*/  @!P2 BRA `(.L_x_21) ;  /* 0x0000000c0058a947 */ /* 0x000fea0003800000 */
[----:B------:R-:W3:Y:S04]  /*3190*/  LDL R6, [R1+0x84] ;  /* 0x0000840001067983 */ /* 0x000ee80000100800 */
[----:B------:R-:W4:Y:S01]  /*31a0*/  LDL R8, [R1+0x8] ;  /* 0x0000080001087983 */ /* 0x000f220000100800 */
[----:B------:R-:W-:-:S03]  /*31b0*/  HFMA2 R4, -RZ, RZ, 0, 5.9604644775390625e-08 ;  /* 0x00000001ff047431 */ /* 0x000fc600000001ff */
[----:B------:R0:W-:Y:S04]  /*31c0*/  STL [R1], R19 ;  /* 0x0000001301007387 */ /* 0x0001e80000100800 */
[----:B---3--:R3:W-:Y:S01]  /*31d0*/  STL [R1+0x80], R6 ;  /* 0x0000800601007387 */ /* 0x0087e20000100800 */
[----:B----4-:R-:W-:-:S13]  /*31e0*/  FSETP.GT.AND P2, PT, R8, R3, PT ;  /* 0x000000030800720b */ /* 0x010fda0003f44000 */
[----:B0--3--:R-:W-:Y:S05]  /*31f0*/  @!P2 BRA `(.L_x_21) ;  /* 0x0000000c003ca947 */ /* 0x009fea0003800000 */
[----:B------:R-:W3:Y:S04]  /*3200*/  LDL R6, [R1+0x88] ;  /* 0x0000880001067983 */ /* 0x000ee80000100800 */
[----:B------:R-:W4:Y:S01]  /*3210*/  LDL R10, [R1+0xc] ;  /* 0x00000c00010a7983 */ /* 0x000f220000100800 */
[----:B------:R-:W-:-:S03]  /*3220*/  MOV R4, 0x2 ;  /* 0x0000000200047802 */ /* 0x000fc60000000f00 */
[----:B------:R0:W-:Y:S04]  /*3230*/  STL [R1+0x4], R8 ;  /* 0x0000040801007387 */ /* 0x0001e80000100800 */
[----:B---3--:R0:W-:Y:S01]  /*3240*/  STL [R1+0x84], R6 ;  /* 0x0000840601007387 */ /* 0x0081e20000100800 */
[----:B----4-:R-:W-:-:S13]  /*3250*/  FSETP.GT.AND P2, PT, R10, R3, PT ;  /* 0x000000030a00720b */ /* 0x010fda0003f44000 */
[----:B0-----:R-:W-:Y:S05]  /*3260*/  @!P2 BRA `(.L_x_21) ;  /* 0x0000000c0020a947 */ /* 0x001fea0003800000 */
        /* <DEDUP_REMOVED lines=9> */
[----:B------:R-:W-:-:S03]  /*3300*/  HFMA2 R4, -RZ, RZ, 0, 2.384185791015625e-07 ;  /* 0x00000004ff047431 */ /* 0x000fc600000001ff */
        /* <DEDUP_REMOVED lines=20> */
[----:B------:R-:W-:-:S03]  /*3450*/  IMAD.MOV.U32 R4, RZ, RZ, 0x7 ;  /* 0x00000007ff047424 */ /* 0x000fc600078e00ff */
[----:B------:R0:W-:Y:S04]  /*3460*/  STL [R1+0x18], R10 ;  /* 0x0000180a01007387 */ /* 0x0001e80000100800 */
[----:B---3--:R0:W-:Y:S01]  /*3470*/  STL [R1+0x98], R6 ;  /* 0x0000980601007387 */ /* 0x0081e20000100800 */
[----:B----4-:R-:W-:-:S13]  /*3480*/  FSETP.GT.AND P2, PT, R8, R3, PT ;  /* 0x000000030800720b */ /* 0x010fda0003f44000 */
[----:B0-----:R-:W-:Y:S05]  /*3490*/  @!P2 BRA `(.L_x_21) ;  /* 0x000000080094a947 */ /* 0x001fea0003800000 */
[----:B------:R-:W3:Y:S04]  /*34a0*/  LDL R6, [R1+0xa0] ;  /* 0x0000a00001067983 */ /* 0x000ee80000100800 */
[----:B------:R-:W4:Y:S01]  /*34b0*/  LDL R10, [R1+0x24] ;  /* 0x00002400010a7983 */ /* 0x000f220000100800 */
[----:B------:R-:W-:-:S03]  /*34c0*/  HFMA2 R4, -RZ, RZ, 0, 4.76837158203125e-07 ;  /* 0x00000008ff047431 */ /* 0x000fc600000001ff */
        /* <DEDUP_REMOVED lines=20> */
[----:B------:R-:W-:-:S03]  /*3610*/  HFMA2 R4, -RZ, RZ, 0, 6.55651092529296875e-07 ;  /* 0x0000000bff047431 */ /* 0x000fc600000001ff */
        /* <DEDUP_REMOVED lines=27> */
[----:B------:R-:W-:-:S03]  /*37d0*/  HFMA2 R4, -RZ, RZ, 0, 8.94069671630859375e-07 ;  /* 0x0000000fff047431 */ /* 0x000fc600000001ff */
        /* <DEDUP_REMOVED lines=20> */
[----:B------:R-:W-:-:S03]  /*3920*/  HFMA2 R4, -RZ, RZ, 0, 1.07288360595703125e-06 ;  /* 0x00000012ff047431 */ /* 0x000fc600000001ff */
        /* <DEDUP_REMOVED lines=27> */
[----:B------:R-:W-:-:S03]  /*3ae0*/  HFMA2 R4, -RZ, RZ, 0, 1.31130218505859375e-06 ;  /* 0x00000016ff047431 */ /* 0x000fc600000001ff */
        /* <DEDUP_REMOVED lines=20> */
[----:B------:R-:W-:-:S03]  /*3c30*/  HFMA2 R4, -RZ, RZ, 0, 1.490116119384765625e-06 ;  /* 0x00000019ff047431 */ /* 0x000fc600000001ff */
        /* <DEDUP_REMOVED lines=27> */
[----:B------:R-:W-:-:S03]  /*3df0*/  HFMA2 R4, -RZ, RZ, 0, 1.728534698486328125e-06 ;  /* 0x0000001dff047431 */ /* 0x000fc600000001ff */
        /* <DEDUP_REMOVED lines=11> */
[----:B------:R-:W3:Y:S01]  /*3eb0*/  LDL R6, [R1+0xfc] ;  /* 0x0000fc0001067983 */ /* 0x000ee20000100800 */
[----:B------:R-:W-:-:S03]  /*3ec0*/  MOV R4, 0x1f ;  /* 0x0000001f00047802 */ /* 0x000fc60000000f00 */
[----:B------:R4:W-:Y:S04]  /*3ed0*/  STL [R1+0x78], R10 ;  /* 0x0000780a01007387 */ /* 0x0009e80000100800 */
[----:B---3--:R4:W-:Y:S02]  /*3ee0*/  STL [R1+0xf8], R6 ;  /* 0x0000f80601007387 */ /* 0x0089e40000100800 */
.L_x_21:
[----:B-12---:R-:W-:Y:S05]  /*3ef0*/  BSYNC.RECONVERGENT B1 ;  /* 0x0000000000017941 */ /* 0x006fea0003800200 */
.L_x_20:
[----:B------:R-:W-:-:S05]  /*3f00*/  LEA R4, R4, R1, 0x2 ;  /* 0x0000000104047211 */ /* 0x000fca00078e10ff */
[----:B------:R3:W-:Y:S04]  /*3f10*/  STL [R4], R3 ;  /* 0x0000000304007387 */ /* 0x0007e80000100800 */
[----:B------:R3:W-:Y:S02]  /*3f20*/  STL [R4+0x80], R5 ;  /* 0x0000800504007387 */ /* 0x0007e40000100800 */
.L_x_19:
[----:B-12---:R-:W-:Y:S05]  /*3f30*/  BSYNC.RECONVERGENT B0 ;  /* 0x0000000000007941 */ /* 0x006fea0003800200 */
.L_x_18:
[----:B---3--:R-:W-:-:S04]  /*3f40*/  IADD3 R5, PT, PT, R5, 0x1, RZ ;  /* 0x0000000105057810 */ /* 0x008fc80007ffe0ff */
[----:B------:R-:W-:-:S13]  /*3f50*/  ISETP.NE.AND P2, PT, R5, UR5, PT ;  /* 0x0000000505007c0c */ /* 0x000fda000bf45270 */
[----:B------:R-:W-:Y:S05]  /*3f60*/  @P2 BRA `(.L_x_22) ;  /* 0xffffffe400d82947 */ /* 0x000fea000383ffff */
.L_x_0:
[----:B0-----:R-:W3:Y:S01]  /*3f70*/  LDL.128 R16, [R1+0xf0] ;  /* 0x0000f00001107983 */ /* 0x001ee20000100c00 */
[----:B------:R-:W0:Y:S03]  /*3f80*/  LDC.64 R28, c[0x0][0x3a0] ;  /* 0x0000e800ff1c7b82 */ /* 0x000e260000000a00 */
[----:B--2---:R-:W2:Y:S04]  /*3f90*/  LDL.128 R12, [R1+0x70] ;  /* 0x00007000010c7983 */ /* 0x004ea80000100c00 */
[----:B----4-:R-:W4:Y:S01]  /*3fa0*/  LDL.128 R4, [R1+0xe0] ;  /* 0x0000e00001047983 */ /* 0x010f220000100c00 */
[----:B------:R-:W1:Y:S03]  /*3fb0*/  LDC.64 R2, c[0x0][0x3a8] ;  /* 0x0000ea00ff027b82 */ /* 0x000e660000000a00 */
[----:B------:R-:W5:Y:S01]  /*3fc0*/  LDL.128 R8, [R1+0x60] ;  /* 0x0000600001087983 */ /* 0x000f620000100c00 */
[----:B------:R-:W-:-:S03]  /*3fd0*/  SHF.L.U32 R0, R0, 0x5, RZ ;  /* 0x0000000500007819 */ /* 0x000fc600000006ff */
[----:B------:R-:W5:Y:S04]  /*3fe0*/  LDL.128 R20, [R1+0xd0] ;  /* 0x0000d00001147983 */ /* 0x000f680000100c00 */
[----:B------:R-:W5:Y:S01]  /*3ff0*/  LDL.128 R24, [R1+0x50] ;  /* 0x0000500001187983 */ /* 0x000f620000100c00 */
[----:B0-----:R-:W-:-:S04]  /*4000*/  IMAD.WIDE R28, R0, 0x4, R28 ;  /* 0x00000004001c7825 */ /* 0x001fc800078e021c */
[----:B-1----:R-:W-:Y:S01]  /*4010*/  IMAD.WIDE R2, R0, 0x4, R2 ;  /* 0x0000000400027825 */ /* 0x002fe200078e0202 */
[----:B---3--:R-:W-:Y:S04]  /*4020*/  STG.E desc[UR6][R28.64], R19 ;  /* 0x000000131c007986 */ /* 0x008fe8000c101906 */
[----:B--2---:R-:W-:Y:S04]  /*4030*/  STG.E desc[UR6][R2.64], R15 ;  /* 0x0000000f02007986 */ /* 0x004fe8000c101906 */
[----:B------:R-:W-:Y:S04]  /*4040*/  STG.E desc[UR6][R28.64+0x4], R18 ;  /* 0x000004121c007986 */ /* 0x000fe8000c101906 */
[----:B------:R-:W-:Y:S04]  /*4050*/  STG.E desc[UR6][R2.64+0x4], R14 ;  /* 0x0000040e02007986 */ /* 0x000fe8000c101906 */
[----:B------:R-:W-:Y:S04]  /*4060*/  STG.E desc[UR6][R28.64+0x8], R17 ;  /* 0x000008111c007986 */ /* 0x000fe8000c101906 */
[----:B------:R-:W-:Y:S04]  /*4070*/  STG.E desc[UR6][R2.64+0x8], R13 ;  /* 0x0000080d02007986 */ /* 0x000fe8000c101906 */
[----:B------:R0:W-:Y:S04]  /*4080*/  STG.E desc[UR6][R28.64+0xc], R16 ;  /* 0x00000c101c007986 */ /* 0x0001e8000c101906 */
[----:B------:R1:W-:Y:S04]  /*4090*/  STG.E desc[UR6][R2.64+0xc], R12 ;  /* 0x00000c0c02007986 */ /* 0x0003e8000c101906 */
[----:B----4-:R-:W-:Y:S04]  /*40a0*/  STG.E desc[UR6][R28.64+0x10], R7 ;  /* 0x000010071c007986 */ /* 0x010fe8000c101906 */
[----:B0-----:R-:W2:Y:S04]  /*40b0*/  LDL.128 R16, [R1+0xc0] ;  /* 0x0000c00001107983 */ /* 0x001ea80000100c00 */
[----:B-1----:R-:W3:Y:S04]  /*40c0*/  LDL.128 R12, [R1+0x40] ;  /* 0x00004000010c7983 */ /* 0x002ee80000100c00 */
[----:B-----5:R-:W-:Y:S04]  /*40d0*/  STG.E desc[UR6][R2.64+0x10], R11 ;  /* 0x0000100b02007986 */ /* 0x020fe8000c101906 */
[----:B------:R-:W-:Y:S04]  /*40e0*/  STG.E desc[UR6][R28.64+0x14], R6 ;  /* 0x000014061c007986 */ /* 0x000fe8000c101906 */
[----:B------:R-:W-:Y:S04]  /*40f0*/  STG.E desc[UR6][R2.64+0x14], R10 ;  /* 0x0000140a02007986 */ /* 0x000fe8000c101906 */
[----:B------:R-:W-:Y:S04]  /*4100*/  STG.E desc[UR6][R28.64+0x18], R5 ;  /* 0x000018051c007986 */ /* 0x000fe8000c101906 */
[----:B------:R-:W-:Y:S04]  /*4110*/  STG.E desc[UR6][R2.64+0x18], R9 ;  /* 0x0000180902007986 */ /* 0x000fe8000c101906 */
[----:B------:R0:W-:Y:S04]  /*4120*/  STG.E desc[UR6][R28.64+0x1c], R4 ;  /* 0x00001c041c007986 */ /* 0x0001e8000c101906 */
[----:B------:R1:W-:Y:S04]  /*4130*/  STG.E desc[UR6][R2.64+0x1c], R8 ;  /* 0x00001c0802007986 */ /* 0x0003e8000c101906 */
[----:B0-----:R-:W4:Y:S04]  /*4140*/  LDL.128 R4, [R1+0xb0] ;  /* 0x0000b00001047983 */ /* 0x001f280000100c00 */
[----:B-1----:R-:W5:Y:S04]  /*4150*/  LDL.128 R8, [R1+0x30] ;  /* 0x0000300001087983 */ /* 0x002f680000100c00 */
[----:B------:R-:W-:Y:S04]  /*4160*/  STG.E desc[UR6][R28.64+0x20], R23 ;  /* 0x000020171c007986 */ /* 0x000fe8000c101906 */
[----:B------:R-:W-:Y:S04]  /*4170*/  STG.E desc[UR6][R2.64+0x20], R27 ;  /* 0x0000201b02007986 */ /* 0x000fe8000c101906 */
[----:B------:R-:W-:Y:S04]  /*4180*/  STG.E desc[UR6][R28.64+0x24], R22 ;  /* 0x000024161c007986 */ /* 0x000fe8000c101906 */
[----:B------:R-:W-:Y:S04]  /*4190*/  STG.E desc[UR6][R2.64+0x24], R26 ;  /* 0x0000241a02007986 */ /* 0x000fe8000c101906 */
[----:B------:R-:W-:Y:S04]  /*41a0*/  STG.E desc[UR6][R28.64+0x28], R21 ;  /* 0x000028151c007986 */ /* 0x000fe8000c101906 */
[----:B------:R-:W-:Y:S04]  /*41b0*/  STG.E desc[UR6][R2.64+0x28], R25 ;  /* 0x0000281902007986 */ /* 0x000fe8000c101906 */
[----:B------:R0:W-:Y:S04]  /*41c0*/  STG.E desc[UR6][R28.64+0x2c], R20 ;  /* 0x00002c141c007986 */ /* 0x0001e8000c101906 */
[----:B------:R1:W-:Y:S04]  /*41d0*/  STG.E desc[UR6][R2.64+0x2c], R24 ;  /* 0x00002c1802007986 */ /* 0x0003e8000c101906 */
[----:B0-----:R-:W5:Y:S04]  /*41e0*/  LDL.128 R20, [R1+0xa0] ;  /* 0x0000a00001147983 */ /* 0x001f680000100c00 */
[----:B-1----:R-:W5:Y:S04]  /*41f0*/  LDL.128 R24, [R1+0x20] ;  /* 0x0000200001187983 */ /* 0x002f680000100c00 */
[----:B--2---:R-:W-:Y:S04]  /*4200*/  STG.E desc[UR6][R28.64+0x30], R19 ;  /* 0x000030131c007986 */ /* 0x004fe8000c101906 */
[----:B---3--:R-:W-:Y:S04]  /*4210*/  STG.E desc[UR6][R2.64+0x30], R15 ;  /* 0x0000300f02007986 */ /* 0x008fe8000c101906 */
[----:B------:R-:W-:Y:S04]  /*4220*/  STG.E desc[UR6][R28.64+0x34], R18 ;  /* 0x000034121c007986 */ /* 0x000fe8000c101906 */
[----:B------:R-:W-:Y:S04]  /*4230*/  STG.E desc[UR6][R2.64+0x34], R14 ;  /* 0x0000340e02007986 */ /* 0x000fe8000c101906 */
[----:B------:R-:W-:Y:S04]  /*4240*/  STG.E desc[UR6][R28.64+0x38], R17 ;  /* 0x000038111c007986 */ /* 0x000fe8000c101906 */
[----:B------:R-:W-:Y:S04]  /*4250*/  STG.E desc[UR6][R2.64+0x38], R13 ;  /* 0x0000380d02007986 */ /* 0x000fe8000c101906 */
[----:B------:R0:W-:Y:S04]  /*4260*/  STG.E desc[UR6][R28.64+0x3c], R16 ;  /* 0x00003c101c007986 */ /* 0x0001e8000c101906 */
[----:B------:R1:W-:Y:S04]  /*4270*/  STG.E desc[UR6][R2.64+0x3c], R12 ;  /* 0x00003c0c02007986 */ /* 0x0003e8000c101906 */
[----:B0-----:R-:W2:Y:S04]  /*4280*/  LDL.128 R16, [R1+0x90] ;  /* 0x0000900001107983 */ /* 0x001ea80000100c00 */
[----:B----4-:R-:W-:Y:S04]  /*4290*/  STG.E desc[UR6][R28.64+0x40], R7 ;  /* 0x000040071c007986 */ /* 0x010fe8000c101906 */
        /* <DEDUP_REMOVED lines=9> */
[----:B-1----:R-:W5:Y:S04]  /*4330*/  LDL.128 R8, [R1] ;  /* 0x0000000001087983 */ /* 0x002f680000100c00 */
[----:B------:R-:W-:Y:S04]  /*4340*/  STG.E desc[UR6][R28.64+0x50], R23 ;  /* 0x000050171c007986 */ /* 0x000fe8000c101906 */
[----:B------:R-:W-:Y:S04]  /*4350*/  STG.E desc[UR6][R2.64+0x50], R27 ;  /* 0x0000501b02007986 */ /* 0x000fe8000c101906 */
[----:B------:R-:W-:Y:S04]  /*4360*/  STG.E desc[UR6][R28.64+0x54], R22 ;  /* 0x000054161c007986 */ /* 0x000fe8000c101906 */
[----:B------:R-:W-:Y:S04]  /*4370*/  STG.E desc[UR6][R2.64+0x54], R26 ;  /* 0x0000541a02007986 */ /* 0x000fe8000c101906 */
[----:B------:R-:W-:Y:S04]  /*4380*/  STG.E desc[UR6][R28.64+0x58], R21 ;  /* 0x000058151c007986 */ /* 0x000fe8000c101906 */
[----:B------:R-:W-:Y:S04]  /*4390*/  STG.E desc[UR6][R2.64+0x58], R25 ;  /* 0x0000581902007986 */ /* 0x000fe8000c101906 */
[----:B------:R-:W-:Y:S04]  /*43a0*/  STG.E desc[UR6][R28.64+0x5c], R20 ;  /* 0x00005c141c007986 */ /* 0x000fe8000c101906 */
[----:B------:R-:W-:Y:S04]  /*43b0*/  STG.E desc[UR6][R2.64+0x5c], R24 ;  /* 0x00005c1802007986 */ /* 0x000fe8000c101906 */
[----:B--2---:R-:W-:Y:S04]  /*43c0*/  STG.E desc[UR6][R28.64+0x60], R19 ;  /* 0x000060131c007986 */ /* 0x004fe8000c101906 */
[----:B---3--:R-:W-:Y:S04]  /*43d0*/  STG.E desc[UR6][R2.64+0x60], R15 ;  /* 0x0000600f02007986 */ /* 0x008fe8000c101906 */
[----:B------:R-:W-:Y:S04]  /*43e0*/  STG.E desc[UR6][R28.64+0x64], R18 ;  /* 0x000064121c007986 */ /* 0x000fe8000c101906 */
[----:B------:R-:W-:Y:S04]  /*43f0*/  STG.E desc[UR6][R2.64+0x64], R14 ;  /* 0x0000640e02007986 */ /* 0x000fe8000c101906 */
[----:B------:R-:W-:Y:S04]  /*4400*/  STG.E desc[UR6][R28.64+0x68], R17 ;  /* 0x000068111c007986 */ /* 0x000fe8000c101906 */
[----:B------:R-:W-:Y:S04]  /*4410*/  STG.E desc[UR6][R2.64+0x68], R13 ;  /* 0x0000680d02007986 */ /* 0x000fe8000c101906 */
[----:B------:R-:W-:Y:S04]  /*4420*/  STG.E desc[UR6][R28.64+0x6c], R16 ;  /* 0x00006c101c007986 */ /* 0x000fe8000c101906 */
[----:B------:R-:W-:Y:S04]  /*4430*/  STG.E desc[UR6][R2.64+0x6c], R12 ;  /* 0x00006c0c02007986 */ /* 0x000fe8000c101906 */
[----:B----4-:R-:W-:Y:S04]  /*4440*/  STG.E desc[UR6][R28.64+0x70], R7 ;  /* 0x000070071c007986 */ /* 0x010fe8000c101906 */
[----:B-----5:R-:W-:Y:S04]  /*4450*/  STG.E desc[UR6][R2.64+0x70], R11 ;  /* 0x0000700b02007986 */ /* 0x020fe8000c101906 */
[----:B------:R-:W-:Y:S04]  /*4460*/  STG.E desc[UR6][R28.64+0x74], R6 ;  /* 0x000074061c007986 */ /* 0x000fe8000c101906 */
[----:B------:R-:W-:Y:S04]  /*4470*/  STG.E desc[UR6][R2.64+0x74], R10 ;  /* 0x0000740a02007986 */ /* 0x000fe8000c101906 */
[----:B------:R-:W-:Y:S04]  /*4480*/  STG.E desc[UR6][R28.64+0x78], R5 ;  /* 0x000078051c007986 */ /* 0x000fe8000c101906 */
[----:B------:R-:W-:Y:S04]  /*4490*/  STG.E desc[UR6][R2.64+0x78], R9 ;  /* 0x0000780902007986 */ /* 0x000fe8000c101906 */
[----:B------:R-:W-:Y:S04]  /*44a0*/  STG.E desc[UR6][R28.64+0x7c], R4 ;  /* 0x00007c041c007986 */ /* 0x000fe8000c101906 */
[----:B------:R-:W-:Y:S01]  /*44b0*/  STG.E desc[UR6][R2.64+0x7c], R8 ;  /* 0x00007c0802007986 */ /* 0x000fe2000c101906 */
[----:B------:R-:W-:Y:S05]  /*44c0*/  EXIT ;  /* 0x000000000000794d */ /* 0x000fea0003800000 */
.L_x_23:
[----:B------:R-:W-:-:S00]  /*44d0*/  BRA `(.L_x_23) ;  /* 0xfffffffc00fc7947 */ /* 0x000fc0000383ffff */
[----:B------:R-:W-:-:S00]  /*44e0*/  NOP ;  /* 0x0000000000007918 */ /* 0x000fc00000000000 */
        /* <DEDUP_REMOVED lines=9> */
.L_x_112:


//--------------------- .text._Z10knn_kernelILi16EEvPKfS1_iiiPiPf --------------------------
	.section	.text._Z10knn_kernelILi16EEvPKfS1_iiiPiPf,"ax",@progbits
	.align	128
        .global         _Z10knn_kernelILi16EEvPKfS1_iiiPiPf
        .type           _Z10knn_kernelILi16EEvPKfS1_iiiPiPf,@function
        .size           _Z10knn_kernelILi16EEvPKfS1_iiiPiPf,(.L_x_113 - _Z10knn_kernelILi16EEvPKfS1_iiiPiPf)
        .other          _Z10knn_kernelILi16EEvPKfS1_iiiPiPf,@"STO_CUDA_ENTRY STV_DEFAULT"
_Z10knn_kernelILi16EEvPKfS1_iiiPiPf:
.text._Z10knn_kernelILi16EEvPKfS1_iiiPiPf:
        /* <DEDUP_REMOVED lines=11> */
[----:B------:R-:W1:Y:S01]  /*00b0*/  LDCU.64 UR6, c[0x0][0x358] ;  /* 0x00006b00ff0677ac */ /* 0x000e620008000a00 */
[----:B------:R-:W-:Y:S02]  /*00c0*/  MOV R9, 0x7f800000 ;  /* 0x7f80000000097802 */ /* 0x000fe40000000f00 */
[----:B------:R-:W-:Y:S02]  /*00d0*/  MOV R10, 0x7f800000 ;  /* 0x7f800000000a7802 */ /* 0x000fe40000000f00 */
[----:B------:R-:W-:Y:S02]  /*00e0*/  MOV R11, 0x7f800000 ;  /* 0x7f800000000b7802 */ /* 0x000fe40000000f00 */
[----:B------:R-:W-:Y:S02]  /*00f0*/  MOV R12, 0xffffffff ;  /* 0xffffffff000c7802 */ /* 0x000fe40000000f00 */
[----:B------:R-:W-:Y:S01]  /*0100*/  MOV R13, 0xffffffff ;  /* 0xffffffff000d7802 */ /* 0x000fe20000000f00 */
[----:B------:R2:W-:Y:S01]  /*0110*/  STL.128 [R1], R8 ;  /* 0x0000000801007387 */ /* 0x0005e20000100c00 */
[----:B------:R-:W-:-:S02]  /*0120*/  MOV R14, 0xffffffff ;  /* 0xffffffff000e7802 */ /* 0x000fc40000000f00 */
[----:B------:R-:W-:Y:S01]  /*0130*/  MOV R15, 0xffffffff ;  /* 0xffffffff000f7802 */ /* 0x000fe20000000f00 */
[----:B------:R2:W-:Y:S04]  /*0140*/  STL.128 [R1+0x10], R8 ;  /* 0x0000100801007387 */ /* 0x0005e80000100c00 */
[----:B------:R2:W-:Y:S04]  /*0150*/  STL.128 [R1+0x20], R8 ;  /* 0x0000200801007387 */ /* 0x0005e80000100c00 */
[----:B------:R2:W-:Y:S01]  /*0160*/  STL.128 [R1+0x30], R8 ;  /* 0x0000300801007387 */ /* 0x0005e20000100c00 */
[----:B0-----:R-:W-:-:S03]  /*0170*/  ISETP.GE.AND P0, PT, R6, 0x1, PT ;  /* 0x000000010600780c */ /* 0x001fc60003f06270 */
        /* <DEDUP_REMOVED lines=21> */
[----:B------:R-:W-:Y:S02]  /*02d0*/  IADD3 R5, PT, PT, R5, -0x1, RZ ;  /* 0xffffffff05057810 */ /* 0x000fe40007ffe0ff */
[----:B------:R-:W-:Y:S02]  /*02e0*/  IADD3 R6, PT, PT, R6, -0x1, RZ ;  /* 0xffffffff06067810 */ /* 0x000fe40007ffe0ff */
[----:B------:R-:W-:-:S02]  /*02f0*/  IADD3 R8, PT, PT, -R10, -0x5, R7 ;  /* 0xfffffffb0a087810 */ /* 0x000fc40007ffe107 */
[----:B------:R-:W-:Y:S02]  /*0300*/  ISETP.GE.U32.AND P2, PT, R5, 0x7, PT ;  /* 0x000000070500780c */ /* 0x000fe40003f46070 */
[----:B------:R-:W-:Y:S02]  /*0310*/  ISETP.GE.U32.AND P1, PT, R6, 0x3, PT ;  /* 0x000000030600780c */ /* 0x000fe40003f26070 */
[----:B------:R-:W-:Y:S02]  /*0320*/  IADD3 R5, P3, PT, R14, 0x20, RZ ;  /* 0x000000200e057810 */ /* 0x000fe40007f7e0ff */
[----:B------:R-:W-:Y:S02]  /*0330*/  LEA.HI R11, R3, 0x1, RZ, 0x1e ;  /* 0x00000001030b7811 */ /* 0x000fe400078ff0ff */
[----:B------:R-:W-:Y:S01]  /*0340*/  LOP3.LUT R6, R7, 0x3, RZ, 0xc0, !PT ;  /* 0x0000000307067812 */ /* 0x000fe200078ec0ff */
[----:B------:R-:W-:Y:S01]  /*0350*/  HFMA2 R7, -RZ, RZ, 0, 0 ;  /* 0x00000000ff077431 */ /* 0x000fe200000001ff */
[----:B------:R-:W-:-:S02]  /*0360*/  ISETP.GE.U32.AND P0, PT, R8, 0xf, PT ;  /* 0x0000000f0800780c */ /* 0x000fc40003f06070 */
[----:B------:R-:W-:Y:S02]  /*0370*/  IADD3 R9, PT, PT, R10, 0x4, RZ ;  /* 0x000000040a097810 */ /* 0x000fe40007ffe0ff */
[----:B------:R-:W-:Y:S02]  /*0380*/  IADD3.X R8, PT, PT, RZ, R15, RZ, P3, !PT ;  /* 0x0000000fff087210 */ /* 0x000fe40001ffe4ff */
[----:B------:R-:W-:-:S07]  /*0390*/  LOP3.LUT R10, R11, 0x3, RZ, 0xc0, !PT ;  /* 0x000000030b0a7812 */ /* 0x000fce00078ec0ff */
.L_x_37:
        /* <DEDUP_REMOVED lines=11> */
[----:B-1----:R-:W-:-:S05]  /*0450*/  IMAD.WIDE.U32 R16, R7, UR4, RZ ;  /* 0x0000000407107c25 */ /* 0x002fca000f8e00ff */
[----:B------:R-:W-:Y:S02]  /*0460*/  IADD3 R17, PT, PT, R17, R11, RZ ;  /* 0x0000000b11117210 */ /* 0x000fe40007ffe0ff */
[C---:B0-----:R-:W-:Y:S02]  /*0470*/  LEA R12, P3, R16.reuse, R12, 0x2 ;  /* 0x0000000c100c7211 */ /* 0x041fe400078610ff */
[----:B------:R-:W-:Y:S02]  /*0480*/  MOV R11, RZ ;  /* 0x000000ff000b7202 */ /* 0x000fe40000000f00 */
[----:B------:R-:W-:Y:S02]  /*0490*/  LEA.HI.X R13, R16, R13, R17, 0x2, P3 ;  /* 0x0000000d100d7211 */ /* 0x000fe400018f1411 */
[----:B------:R-:W-:Y:S02]  /*04a0*/  IADD3 R12, P3, PT, R12, 0x20, RZ ;  /* 0x000000200c0c7810 */ /* 0x000fe40007f7e0ff */
[----:B------:R-:W-:-:S02]  /*04b0*/  MOV R16, R5 ;  /* 0x0000000500107202 */ /* 0x000fc40000000f00 */
[----:B------:R-:W-:Y:S02]  /*04c0*/  MOV R17, R8 ;  /* 0x0000000800117202 */ /* 0x000fe40000000f00 */
[----:B------:R-:W-:-:S07]  /*04d0*/  IADD3.X R13, PT, PT, RZ, R13, RZ, P3, !PT ;  /* 0x0000000dff0d7210 */ /* 0x000fce0001ffe4ff */
.L_x_27:
        /* <DEDUP_REMOVED lines=76> */
.L_x_26:
        /* <DEDUP_REMOVED lines=65> */
.L_x_28:
[----:B------:R-:W-:Y:S05]  /*0db0*/  @P3 BRA `(.L_x_29) ;  /* 0x0000000800583947 */ /* 0x000fea0003800000 */
[----:B------:R-:W-:Y:S02]  /*0dc0*/  ISETP.NE.AND P3, PT, R6, RZ, PT ;  /* 0x000000ff0600720c */ /* 0x000fe40003f65270 */
[----:B------:R-:W-:Y:S01]  /*0dd0*/  MOV R21, R9 ;  /* 0x0000000900157202 */ /* 0x000fe20000000f00 */
[----:B------:R-:W-:Y:S10]  /*0de0*/  @!P0 BRA `(.L_x_30) ;  /* 0x0000000400208947 */ /* 0x000ff40003800000 */
[----:B------:R-:W-:Y:S01]  /*0df0*/  MOV R21, R9 ;  /* 0x0000000900157202 */ /* 0x000fe20000000f00 */
[----:B------:R-:W-:-:S06]  /*0e00*/  UMOV UR4, URZ ;  /* 0x000000ff00047c82 */ /* 0x000fcc0008000000 */
.L_x_31:
        /* <DEDUP_REMOVED lines=60> */
[----:B------:R-:W-:Y:S01]  /*11d0*/  IADD3 R21, PT, PT, R21, 0x10, RZ ;  /* 0x0000001015157810 */ /* 0x000fe20007ffe0ff */
        /* <DEDUP_REMOVED lines=9> */
.L_x_30:
        /* <DEDUP_REMOVED lines=38> */
.L_x_32:
        /* <DEDUP_REMOVED lines=37> */
.L_x_29:
        /* <DEDUP_REMOVED lines=87> */
[----:B------:R-:W-:-:S03]  /*1c90*/  HFMA2 R20, -RZ, RZ, 0, 7.152557373046875e-07 ;  /* 0x0000000cff147431 */ /* 0x000fc600000001ff */
        /* <DEDUP_REMOVED lines=18> */
[----:B------:R-:W2:Y:S01]  /*1dc0*/  LDL R12, [R1+0x7c] ;  /* 0x00007c00010c7983 */ /* 0x000ea20000100800 */
[----:B------:R-:W-:-:S03]  /*1dd0*/  HFMA2 R20, -RZ, RZ, 0, 8.94069671630859375e-07 ;  /* 0x0000000fff147431 */ /* 0x000fc600000001ff */
[----:B------:R0:W-:Y:S04]  /*1de0*/  STL [R1+0x38], R18 ;  /* 0x0000381201007387 */ /* 0x0001e80000100800 */
[----:B--2---:R0:W-:Y:S02]  /*1df0*/  STL [R1+0x78], R12 ;  /* 0x0000780c01007387 */ /* 0x0041e40000100800 */
.L_x_36:
[----:B------:R-:W-:Y:S05]  /*1e00*/  BSYNC.RECONVERGENT B1 ;  /* 0x0000000000017941 */ /* 0x000fea0003800200 */
.L_x_35:
[----:B------:R-:W-:-:S05]  /*1e10*/  LEA R20, R20, R1, 0x2 ;  /* 0x0000000114147211 */ /* 0x000fca00078e10ff */
[----:B------:R1:W-:Y:S04]  /*1e20*/  STL [R20], R11 ;  /* 0x0000000b14007387 */ /* 0x0003e80000100800 */
[----:B------:R1:W-:Y:S02]  /*1e30*/  STL [R20+0x40], R7 ;  /* 0x0000400714007387 */ /* 0x0003e40000100800 */
.L_x_34:
[----:B------:R-:W-:Y:S05]  /*1e40*/  BSYNC.RECONVERGENT B0 ;  /* 0x0000000000007941 */ /* 0x000fea0003800200 */
.L_x_33:
[----:B------:R-:W2:Y:S01]  /*1e50*/  LDCU UR4, c[0x0][0x390] ;  /* 0x00007200ff0477ac */ /* 0x000ea20008000800 */
[----:B-1----:R-:W-:-:S04]  /*1e60*/  IADD3 R7, PT, PT, R7, 0x1, RZ ;  /* 0x0000000107077810 */ /* 0x002fc80007ffe0ff */
[----:B--2---:R-:W-:-:S13]  /*1e70*/  ISETP.NE.AND P3, PT, R7, UR4, PT ;  /* 0x0000000407007c0c */ /* 0x004fda000bf65270 */
[----:B------:R-:W-:Y:S05]  /*1e80*/  @!P3 BRA `(.L_x_24) ;  /* 0x000000100098b947 */ /* 0x000fea0003800000 */
[----:B------:R-:W-:Y:S05]  /*1e90*/  BRA `(.L_x_37) ;  /* 0xffffffe400407947 */ /* 0x000fea000383ffff */
.L_x_25:
        /* <DEDUP_REMOVED lines=11> */
.L_x_46:
[----:B------:R-:W-:Y:S01]  /*1f50*/  ISETP.GE.AND P2, PT, R7, 0x1, PT ;  /* 0x000000010700780c */ /* 0x000fe20003f46270 */
[----:B------:R-:W-:-:S12]  /*1f60*/  HFMA2 R3, -RZ, RZ, 0, 0 ;  /* 0x00000000ff037431 */ /* 0x000fd800000001ff */
[----:B----4-:R-:W-:Y:S05]  /*1f70*/  @!P2 BRA `(.L_x_38) ;  /* 0x000000080084a947 */ /* 0x010fea0003800000 */
[----:B-1----:R-:W-:Y:S02]  /*1f80*/  UISETP.GE.U32.AND UP0, UPT, UR4, 0x10, UPT ;  /* 0x000000100400788c */ /* 0x002fe4000bf06070 */
[----:B------:R-:W-:Y:S01]  /*1f90*/  IMAD.WIDE.U32 R16, R5, UR4, RZ ;  /* 0x0000000405107c25 */ /* 0x000fe2000f8e00ff */
[----:B------:R-:W-:Y:S02]  /*1fa0*/  ISETP.NE.AND P2, PT, R13, RZ, PT ;  /* 0x000000ff0d00720c */ /* 0x000fe40003f45270 */
[----:B------:R-:W-:Y:S01]  /*1fb0*/  MOV R3, RZ ;  /* 0x000000ff00037202 */ /* 0x000fe20000000f00 */
[----:B------:R-:W-:Y:S01]  /*1fc0*/  IMAD R4, R5, R2, R17 ;  /* 0x0000000205047224 */ /* 0x000fe200078e0211 */
[----:B------:R-:W-:Y:S02]  /*1fd0*/  MOV R23, RZ ;  /* 0x000000ff00177202 */ /* 0x000fe40000000f00 */
        /* <DEDUP_REMOVED lines=68> */
.L_x_39:
        /* <DEDUP_REMOVED lines=41> */
.L_x_40:
        /* <DEDUP_REMOVED lines=25> */
.L_x_41:
        /* <DEDUP_REMOVED lines=21> */
.L_x_38:
[----:B------:R-:W3:Y:S01]  /*2990*/  LDL.64 R16, [R1] ;  /* 0x0000000001107983 */ /* 0x000ee20000100a00 */
[----:B------:R-:W-:Y:S01]  /*29a0*/  BSSY.RECONVERGENT B0, `(.L_x_42) ;  /* 0x0000071000007945 */ /* 0x000fe20003800200 */
[----:B---3--:R-:W-:-:S13]  /*29b0*/  FSETP.GE.AND P2, PT, R3, R16, PT ;  /* 0x000000100300720b */ /* 0x008fda0003f46000 */
[----:B------:R-:W-:Y:S05]  /*29c0*/  @P2 BRA `(.L_x_43) ;  /* 0x0000000400b82947 */ /* 0x000fea0003800000 */
[----:B------:R-:W-:Y:S01]  /*29d0*/  FSETP.GT.AND P2, PT, R17, R3, PT ;  /* 0x000000031100720b */ /* 0x000fe20003f44000 */
[----:B------:R-:W-:Y:S01]  /*29e0*/  BSSY.RECONVERGENT B1, `(.L_x_44) ;  /* 0x0000069000017945 */ /* 0x000fe20003800200 */
[----:B------:R-:W-:-:S11]  /*29f0*/  HFMA2 R16, -RZ, RZ, 0, 0 ;  /* 0x00000000ff107431 */ /* 0x000fd600000001ff */
[----:B------:R-:W-:Y:S05]  /*2a00*/  @!P2 BRA `(.L_x_45) ;  /* 0x000000040098a947 */ /* 0x000fea0003800000 */
[----:B------:R-:W3:Y:S04]  /*2a10*/  LDL R4, [R1+0x44] ;  /* 0x0000440001047983 */ /* 0x000ee80000100800 */
[----:B------:R-:W4:Y:S01]  /*2a20*/  LDL R6, [R1+0x8] ;  /* 0x0000080001067983 */ /* 0x000f220000100800 */
[----:B------:R-:W-:-:S03]  /*2a30*/  MOV R16, 0x1 ;  /* 0x0000000100107802 */ /* 0x000fc60000000f00 */
        /* <DEDUP_REMOVED lines=13> */
[----:B------:R-:W-:-:S03]  /*2b10*/  HFMA2 R16, -RZ, RZ, 0, 1.78813934326171875e-07 ;  /* 0x00000003ff107431 */ /* 0x000fc600000001ff */
        /* <DEDUP_REMOVED lines=20> */
[----:B------:R-:W-:-:S03]  /*2c60*/  HFMA2 R16, -RZ, RZ, 0, 3.5762786865234375e-07 ;  /* 0x00000006ff107431 */ /* 0x000fc600000001ff */
        /* <DEDUP_REMOVED lines=20> */
[----:B------:R-:W-:-:S03]  /*2db0*/  HFMA2 R16, -RZ, RZ, 0, 5.36441802978515625e-07 ;  /* 0x00000009ff107431 */ /* 0x000fc600000001ff */
        /* <DEDUP_REMOVED lines=20> */
[----:B------:R-:W-:-:S03]  /*2f00*/  HFMA2 R16, -RZ, RZ, 0, 7.152557373046875e-07 ;  /* 0x0000000cff107431 */ /* 0x000fc600000001ff */
        /* <DEDUP_REMOVED lines=19> */
[----:B------:R-:W-:-:S03]  /*3040*/  HFMA2 R16, -RZ, RZ, 0, 8.94069671630859375e-07 ;  /* 0x0000000fff107431 */ /* 0x000fc600000001ff */
[----:B------:R4:W-:Y:S04]  /*3050*/  STL [R1+0x38], R8 ;  /* 0x0000380801007387 */ /* 0x0009e80000100800 */
[----:B---3--:R4:W-:Y:S02]  /*3060*/  STL [R1+0x78], R4 ;  /* 0x0000780401007387 */ /* 0x0089e40000100800 */
.L_x_45:
[----:B-12---:R-:W-:Y:S05]  /*3070*/  BSYNC.RECONVERGENT B1 ;  /* 0x0000000000017941 */ /* 0x006fea0003800200 */
.L_x_44:
[----:B------:R-:W-:-:S05]  /*3080*/  LEA R16, R16, R1, 0x2 ;  /* 0x0000000110107211 */ /* 0x000fca00078e10ff */
[----:B------:R3:W-:Y:S04]  /*3090*/  STL [R16], R3 ;  /* 0x0000000310007387 */ /* 0x0007e80000100800 */
[----:B------:R3:W-:Y:S02]  /*30a0*/  STL [R16+0x40], R5 ;  /* 0x0000400510007387 */ /* 0x0007e40000100800 */
.L_x_43:
[----:B-12---:R-:W-:Y:S05]  /*30b0*/  BSYNC.RECONVERGENT B0 ;  /* 0x0000000000007941 */ /* 0x006fea0003800200 */
.L_x_42:
[----:B---3--:R-:W-:-:S04]  /*30c0*/  IADD3 R5, PT, PT, R5, 0x1, RZ ;  /* 0x0000000105057810 */ /* 0x008fc80007ffe0ff */
[----:B------:R-:W-:-:S13]  /*30d0*/  ISETP.NE.AND P2, PT, R5, UR5, PT ;  /* 0x0000000505007c0c */ /* 0x000fda000bf45270 */
[----:B------:R-:W-:Y:S05]  /*30e0*/  @P2 BRA `(.L_x_46) ;  /* 0xffffffec00982947 */ /* 0x000fea000383ffff */
.L_x_24:
[----:B------:R-:W3:Y:S01]  /*30f0*/  LDL.128 R24, [R1+0x70] ;  /* 0x0000700001187983 */ /* 0x000ee20000100c00 */
[----:B------:R-:W1:Y:S03]  /*3100*/  LDC.64 R28, c[0x0][0x3a0] ;  /* 0x0000e800ff1c7b82 */ /* 0x000e660000000a00 */
[----:B------:R-:W5:Y:S04]  /*3110*/  LDL.128 R20, [R1+0x30] ;  /* 0x0000300001147983 */ /* 0x000f680000100c00 */
[----:B0-----:R-:W5:Y:S01]  /*3120*/  LDL.128 R16, [R1+0x60] ;  /* 0x0000600001107983 */ /* 0x001f620000100c00 */
[----:B------:R-:W0:Y:S01]  /*3130*/  LDC.64 R2, c[0x0][0x3a8] ;  /* 0x0000ea00ff027b82 */ /* 0x000e220000000a00 */
[----:B------:R-:W-:-:S02]  /*3140*/  SHF.L.U32 R0, R0, 0x4, RZ ;  /* 0x0000000400007819 */ /* 0x000fc400000006ff */
[----:B--2---:R-:W2:Y:S04]  /*3150*/  LDL.128 R12, [R1+0x20] ;  /* 0x00002000010c7983 */ /* 0x004ea80000100c00 */
[----:B----4-:R-:W4:Y:S04]  /*3160*/  LDL.128 R8, [R1+0x50] ;  /* 0x0000500001087983 */ /* 0x010f280000100c00 */
[----:B------:R-:W4:Y:S01]  /*3170*/  LDL.128 R4, [R1+0x10] ;  /* 0x0000100001047983 */ /* 0x000f220000100c00 */
[----:B-1----:R-:W-:-:S04]  /*3180*/  IMAD.WIDE R28, R0, 0x4, R28 ;  /* 0x00000004001c7825 */ /* 0x002fc800078e021c */
[----:B0-----:R-:W-:Y:S01]  /*3190*/  IMAD.WIDE R2, R0, 0x4, R2 ;  /* 0x0000000400027825 */ /* 0x001fe200078e0202 */
[----:B---3--:R-:W-:Y:S04]  /*31a0*/  STG.E desc[UR6][R28.64], R27 ;  /* 0x0000001b1c007986 */ /* 0x008fe8000c101906 */
[----:B-----5:R-:W-:Y:S04]  /*31b0*/  STG.E desc[UR6][R2.64], R23 ;  /* 0x0000001702007986 */ /* 0x020fe8000c101906 */
[----:B------:R-:W-:Y:S04]  /*31c0*/  STG.E desc[UR6][R28.64+0x4], R26 ;  /* 0x0000041a1c007986 */ /* 0x000fe8000c101906 */
[----:B------:R-:W-:Y:S04]  /*31d0*/  STG.E desc[UR6][R2.64+0x4], R22 ;  /* 0x0000041602007986 */ /* 0x000fe8000c101906 */
[----:B------:R-:W-:Y:S04]  /*31e0*/  STG.E desc[UR6][R28.64+0x8], R25 ;  /* 0x000008191c007986 */ /* 0x000fe8000c101906 */
[----:B------:R-:W-:Y:S04]  /*31f0*/  STG.E desc[UR6][R2.64+0x8], R21 ;  /* 0x0000081502007986 */ /* 0x000fe8000c101906 */
[----:B------:R0:W-:Y:S04]  /*3200*/  STG.E desc[UR6][R28.64+0xc], R24 ;  /* 0x00000c181c007986 */ /* 0x0001e8000c101906 */
[----:B------:R1:W-:Y:S04]  /*3210*/  STG.E desc[UR6][R2.64+0xc], R20 ;  /* 0x00000c1402007986 */ /* 0x0003e8000c101906 */
[----:B0-----:R-:W3:Y:S04]  /*3220*/  LDL.128 R24, [R1] ;  /* 0x0000000001187983 */ /* 0x001ee80000100c00 */
[----:B-1----:R-:W5:Y:S04]  /*3230*/  LDL.128 R20, [R1+0x40] ;  /* 0x0000400001147983 */ /* 0x002f680000100c00 */
[----:B------:R-:W-:Y:S04]  /*3240*/  STG.E desc[UR6][R28.64+0x10], R19 ;  /* 0x000010131c007986 */ /* 0x000fe8000c101906 */
[----:B--2---:R-:W-:Y:S04]  /*3250*/  STG.E desc[UR6][R2.64+0x10], R15 ;  /* 0x0000100f02007986 */ /* 0x004fe8000c101906 */
[----:B------:R-:W-:Y:S04]  /*3260*/  STG.E desc[UR6][R28.64+0x14], R18 ;  /* 0x000014121c007986 */ /* 0x000fe8000c101906 */
[----:B------:R-:W-:Y:S04]  /*3270*/  STG.E desc[UR6][R2.64+0x14], R14 ;  /* 0x0000140e02007986 */ /* 0x000fe8000c101906 */
[----:B------:R-:W-:Y:S04]  /*3280*/  STG.E desc[UR6][R28.64+0x18], R17 ;  /* 0x000018111c007986 */ /* 0x000fe8000c101906 */
[----:B------:R-:W-:Y:S04]  /*3290*/  STG.E desc[UR6][R2.64+0x18], R13 ;  /* 0x0000180d02007986 */ /* 0x000fe8000c101906 */
[----:B------:R-:W-:Y:S04]  /*32a0*/  STG.E desc[UR6][R28.64+0x1c], R16 ;  /* 0x00001c101c007986 */ /* 0x000fe8000c101906 */
[----:B------:R-:W-:Y:S04]  /*32b0*/  STG.E desc[UR6][R2.64+0x1c], R12 ;  /* 0x00001c0c02007986 */ /* 0x000fe8000c101906 */
[----:B----4-:R-:W-:Y:S04]  /*32c0*/  STG.E desc[UR6][R28.64+0x20], R11 ;  /* 0x0000200b1c007986 */ /* 0x010fe8000c101906 */
[----:B------:R-:W-:Y:S04]  /*32d0*/  STG.E desc[UR6][R2.64+0x20], R7 ;  /* 0x0000200702007986 */ /* 0x000fe8000c101906 */
[----:B------:R-:W-:Y:S04]  /*32e0*/  STG.E desc[UR6][R28.64+0x24], R10 ;  /* 0x0000240a1c007986 */ /* 0x000fe8000c101906 */
[----:B------:R-:W-:Y:S04]  /*32f0*/  STG.E desc[UR6][R2.64+0x24], R6 ;  /* 0x0000240602007986 */ /* 0x000fe8000c101906 */
[----:B------:R-:W-:Y:S04]  /*3300*/  STG.E desc[UR6][R28.64+0x28], R9 ;  /* 0x000028091c007986 */ /* 0x000fe8000c101906 */
[----:B------:R-:W-:Y:S04]  /*3310*/  STG.E desc[UR6][R2.64+0x28], R5 ;  /* 0x0000280502007986 */ /* 0x000fe8000c101906 */
[----:B------:R-:W-:Y:S04]  /*3320*/  STG.E desc[UR6][R28.64+0x2c], R8 ;  /* 0x00002c081c007986 */ /* 0x000fe8000c101906 */
[----:B------:R-:W-:Y:S04]  /*3330*/  STG.E desc[UR6][R2.64+0x2c], R4 ;  /* 0x00002c0402007986 */ /* 0x000fe8000c101906 */
[----:B-----5:R-:W-:Y:S04]  /*3340*/  STG.E desc[UR6][R28.64+0x30], R23 ;  /* 0x000030171c007986 */ /* 0x020fe8000c101906 */
[----:B---3--:R-:W-:Y:S04]  /*3350*/  STG.E desc[UR6][R2.64+0x30], R27 ;  /* 0x0000301b02007986 */ /* 0x008fe8000c101906 */
[----:B------:R-:W-:Y:S04]  /*3360*/  STG.E desc[UR6][R28.64+0x34], R22 ;  /* 0x000034161c007986 */ /* 0x000fe8000c101906 */
[----:B------:R-:W-:Y:S04]  /*3370*/  STG.E desc[UR6][R2.64+0x34], R26 ;  /* 0x0000341a02007986 */ /* 0x000fe8000c101906 */
[----:B------:R-:W-:Y:S04]  /*3380*/  STG.E desc[UR6][R28.64+0x38], R21 ;  /* 0x000038151c007986 */ /* 0x000fe8000c101906 */
[----:B------:R-:W-:Y:S04]  /*3390*/  STG.E desc[UR6][R2.64+0x38], R25 ;  /* 0x0000381902007986 */ /* 0x000fe8000c101906 */
[----:B------:R-:W-:Y:S04]  /*33a0*/  STG.E desc[UR6][R28.64+0x3c], R20 ;  /* 0x00003c141c007986 */ /* 0x000fe8000c101906 */
[----:B------:R-:W-:Y:S01]  /*33b0*/  STG.E desc[UR6][R2.64+0x3c], R24 ;  /* 0x00003c1802007986 */ /* 0x000fe2000c101906 */
[----:B------:R-:W-:Y:S05]  /*33c0*/  EXIT ;  /* 0x000000000000794d */ /* 0x000fea0003800000 */
.L_x_47:
        /* <DEDUP_REMOVED lines=11> */
.L_x_113:


//--------------------- .text._Z10knn_kernelILi10EEvPKfS1_iiiPiPf --------------------------
	.section	.text._Z10knn_kernelILi10EEvPKfS1_iiiPiPf,"ax",@progbits
	.align	128
        .global         _Z10knn_kernelILi10EEvPKfS1_iiiPiPf
        .type           _Z10knn_kernelILi10EEvPKfS1_iiiPiPf,@function
        .size           _Z10knn_kernelILi10EEvPKfS1_iiiPiPf,(.L_x_114 - _Z10knn_kernelILi10EEvPKfS1_iiiPiPf)
        .other          _Z10knn_kernelILi10EEvPKfS1_iiiPiPf,@"STO_CUDA_ENTRY STV_DEFAULT"
_Z10knn_kernelILi10EEvPKfS1_iiiPiPf:
.text._Z10knn_kernelILi10EEvPKfS1_iiiPiPf:
        /* <DEDUP_REMOVED lines=14> */
[----:B------:R-:W-:Y:S01]  /*00e0*/  MOV R5, 0xffffffff ;  /* 0xffffffff00057802 */ /* 0x000fe20000000f00 */
[----:B------:R2:W-:Y:S04]  /*00f0*/  STL.64 [R1], R2 ;  /* 0x0000000201007387 */ /* 0x0005e80000100a00 */
[----:B------:R2:W-:Y:S04]  /*0100*/  STL.64 [R1+0x8], R2 ;  /* 0x0000080201007387 */ /* 0x0005e80000100a00 */
[----:B------:R2:W-:Y:S04]  /*0110*/  STL.64 [R1+0x10], R2 ;  /* 0x0000100201007387 */ /* 0x0005e80000100a00 */
[----:B------:R2:W-:Y:S04]  /*0120*/  STL.64 [R1+0x18], R2 ;  /* 0x0000180201007387 */ /* 0x0005e80000100a00 */
[----:B------:R2:W-:Y:S01]  /*0130*/  STL.64 [R1+0x20], R2 ;  /* 0x0000200201007387 */ /* 0x0005e20000100a00 */
[----:B0-----:R-:W-:-:S03]  /*0140*/  ISETP.GE.AND P0, PT, R6, 0x1, PT ;  /* 0x000000010600780c */ /* 0x001fc60003f06270 */
[----:B------:R2:W-:Y:S04]  /*0150*/  STL.64 [R1+0x28], R4 ;  /* 0x0000280401007387 */ /* 0x0005e80000100a00 */
[----:B------:R2:W-:Y:S04]  /*0160*/  STL.64 [R1+0x30], R4 ;  /* 0x0000300401007387 */ /* 0x0005e80000100a00 */
[----:B------:R2:W-:Y:S04]  /*0170*/  STL.64 [R1+0x38], R4 ;  /* 0x0000380401007387 */ /* 0x0005e80000100a00 */
[----:B------:R2:W-:Y:S04]  /*0180*/  STL.64 [R1+0x40], R4 ;  /* 0x0000400401007387 */ /* 0x0005e80000100a00 */
[----:B------:R2:W-:Y:S01]  /*0190*/  STL.64 [R1+0x48], R4 ;  /* 0x0000480401007387 */ /* 0x0005e20000100a00 */
[----:B-1----:R-:W-:Y:S05]  /*01a0*/  @!P0 BRA `(.L_x_48) ;  /* 0x0000002800788947 */ /* 0x002fea0003800000 */
[----:B------:R-:W0:Y:S01]  /*01b0*/  LDCU.64 UR4, c[0x0][0x388] ;  /* 0x00007100ff0477ac */ /* 0x000e220008000a00 */
[----:B------:R-:W-:Y:S01]  /*01c0*/  ISETP.GE.AND P0, PT, R7, 0x4, PT ;  /* 0x000000040700780c */ /* 0x000fe20003f06270 */
[----:B--2---:R-:W-:-:S03]  /*01d0*/  IMAD.WIDE R2, R0, R7, RZ ;  /* 0x0000000700027225 */ /* 0x004fc600078e02ff */
[----:B0-----:R-:W-:-:S04]  /*01e0*/  LEA R14, P1, R2, UR4, 0x2 ;  /* 0x00000004020e7c11 */ /* 0x001fc8000f8210ff */
        /* <DEDUP_REMOVED lines=25> */
.L_x_61:
        /* <DEDUP_REMOVED lines=20> */
.L_x_51:
        /* <DEDUP_REMOVED lines=76> */
.L_x_50:
        /* <DEDUP_REMOVED lines=65> */
.L_x_52:
[----:B------:R-:W-:Y:S05]  /*0d90*/  @P3 BRA `(.L_x_53) ;  /* 0x0000000800583947 */ /* 0x000fea0003800000 */
[----:B------:R-:W-:Y:S02]  /*0da0*/  ISETP.NE.AND P3, PT, R6, RZ, PT ;  /* 0x000000ff0600720c */ /* 0x000fe40003f65270 */
[----:B------:R-:W-:Y:S01]  /*0db0*/  MOV R21, R9 ;  /* 0x0000000900157202 */ /* 0x000fe20000000f00 */
[----:B------:R-:W-:Y:S10]  /*0dc0*/  @!P0 BRA `(.L_x_54) ;  /* 0x0000000400208947 */ /* 0x000ff40003800000 */
[----:B------:R-:W-:Y:S01]  /*0dd0*/  MOV R21, R9 ;  /* 0x0000000900157202 */ /* 0x000fe20000000f00 */
[----:B------:R-:W-:-:S06]  /*0de0*/  UMOV UR4, URZ ;  /* 0x000000ff00047c82 */ /* 0x000fcc0008000000 */
.L_x_55:
        /* <DEDUP_REMOVED lines=70> */
.L_x_54:
        /* <DEDUP_REMOVED lines=38> */
.L_x_56:
        /* <DEDUP_REMOVED lines=37> */
.L_x_53:
        /* <DEDUP_REMOVED lines=65> */
[----:B------:R-:W-:-:S03]  /*1b10*/  HFMA2 R20, -RZ, RZ, 0, 5.36441802978515625e-07 ;  /* 0x00000009ff147431 */ /* 0x000fc600000001ff */
[----:B------:R0:W-:Y:S04]  /*1b20*/  STL [R1+0x20], R18 ;  /* 0x0000201201007387 */ /* 0x0001e80000100800 */
[----:B--2---:R0:W-:Y:S02]  /*1b30*/  STL [R1+0x48], R12 ;  /* 0x0000480c01007387 */ /* 0x0041e40000100800 */
.L_x_60:
[----:B------:R-:W-:Y:S05]  /*1b40*/  BSYNC.RECONVERGENT B1 ;  /* 0x0000000000017941 */ /* 0x000fea0003800200 */
.L_x_59:
[----:B------:R-:W-:-:S05]  /*1b50*/  LEA R20, R20, R1, 0x2 ;  /* 0x0000000114147211 */ /* 0x000fca00078e10ff */
[----:B------:R1:W-:Y:S04]  /*1b60*/  STL [R20], R11 ;  /* 0x0000000b14007387 */ /* 0x0003e80000100800 */
[----:B------:R1:W-:Y:S02]  /*1b70*/  STL [R20+0x28], R7 ;  /* 0x0000280714007387 */ /* 0x0003e40000100800 */
.L_x_58:
[----:B------:R-:W-:Y:S05]  /*1b80*/  BSYNC.RECONVERGENT B0 ;  /* 0x0000000000007941 */ /* 0x000fea0003800200 */
.L_x_57:
[----:B------:R-:W2:Y:S01]  /*1b90*/  LDCU UR4, c[0x0][0x390] ;  /* 0x00007200ff0477ac */ /* 0x000ea20008000800 */
[----:B-1----:R-:W-:-:S04]  /*1ba0*/  IADD3 R7, PT, PT, R7, 0x1, RZ ;  /* 0x0000000107077810 */ /* 0x002fc80007ffe0ff */
[----:B--2---:R-:W-:-:S13]  /*1bb0*/  ISETP.NE.AND P3, PT, R7, UR4, PT ;  /* 0x0000000407007c0c */ /* 0x004fda000bf65270 */
[----:B------:R-:W-:Y:S05]  /*1bc0*/  @!P3 BRA `(.L_x_48) ;  /* 0x0000000c00f0b947 */ /* 0x000fea0003800000 */
[----:B------:R-:W-:Y:S05]  /*1bd0*/  BRA `(.L_x_61) ;  /* 0xffffffe400e87947 */ /* 0x000fea000383ffff */
.L_x_49:
        /* <DEDUP_REMOVED lines=11> */
.L_x_70:
        /* <DEDUP_REMOVED lines=77> */
.L_x_63:
        /* <DEDUP_REMOVED lines=41> */
.L_x_64:
        /* <DEDUP_REMOVED lines=25> */
.L_x_65:
        /* <DEDUP_REMOVED lines=21> */
.L_x_62:
        /* <DEDUP_REMOVED lines=65> */
[----:B------:R-:W-:-:S03]  /*2ae0*/  HFMA2 R16, -RZ, RZ, 0, 5.36441802978515625e-07 ;  /* 0x00000009ff107431 */ /* 0x000fc600000001ff */
[----:B------:R4:W-:Y:S04]  /*2af0*/  STL [R1+0x20], R8 ;  /* 0x0000200801007387 */ /* 0x0009e80000100800 */
[----:B---3--:R4:W-:Y:S02]  /*2b00*/  STL [R1+0x48], R4 ;  /* 0x0000480401007387 */ /* 0x0089e40000100800 */
.L_x_69:
[----:B-12---:R-:W-:Y:S05]  /*2b10*/  BSYNC.RECONVERGENT B1 ;  /* 0x0000000000017941 */ /* 0x006fea0003800200 */
.L_x_68:
[----:B------:R-:W-:-:S05]  /*2b20*/  LEA R16, R16, R1, 0x2 ;  /* 0x0000000110107211 */ /* 0x000fca00078e10ff */
[----:B------:R3:W-:Y:S04]  /*2b30*/  STL [R16], R3 ;  /* 0x0000000310007387 */ /* 0x0007e80000100800 */
[----:B------:R3:W-:Y:S02]  /*2b40*/  STL [R16+0x28], R5 ;  /* 0x0000280510007387 */ /* 0x0007e40000100800 */
.L_x_67:
[----:B-12---:R-:W-:Y:S05]  /*2b50*/  BSYNC.RECONVERGENT B0 ;  /* 0x0000000000007941 */ /* 0x006fea0003800200 */
.L_x_66:
[----:B---3--:R-:W-:-:S04]  /*2b60*/  IADD3 R5, PT, PT, R5, 0x1, RZ ;  /* 0x0000000105057810 */ /* 0x008fc80007ffe0ff */
[----:B------:R-:W-:-:S13]  /*2b70*/  ISETP.NE.AND P2, PT, R5, UR5, PT ;  /* 0x0000000505007c0c */ /* 0x000fda000bf45270 */
[----:B------:R-:W-:Y:S05]  /*2b80*/  @P2 BRA `(.L_x_70) ;  /* 0xfffffff000402947 */ /* 0x000fea000383ffff */
.L_x_48:
[----:B------:R-:W3:Y:S01]  /*2b90*/  LDL.64 R26, [R1+0x48] ;  /* 0x00004800011a7983 */ /* 0x000ee20000100a00 */
[----:B------:R-:W1:Y:S03]  /*2ba0*/  LDC.64 R24, c[0x0][0x3a0] ;  /* 0x0000e800ff187b82 */ /* 0x000e660000000a00 */
[----:B0-----:R-:W5:Y:S04]  /*2bb0*/  LDL.64 R18, [R1+0x20] ;  /* 0x0000200001127983 */ /* 0x001f680000100a00 */
[----:B------:R-:W5:Y:S01]  /*2bc0*/  LDL.64 R16, [R1+0x40] ;  /* 0x0000400001107983 */ /* 0x000f620000100a00 */
[----:B------:R-:W0:Y:S03]  /*2bd0*/  LDC.64 R20, c[0x0][0x3a8] ;  /* 0x0000ea00ff147b82 */ /* 0x000e260000000a00 */
[----:B------:R-:W5:Y:S04]  /*2be0*/  LDL.64 R14, [R1+0x18] ;  /* 0x00001800010e7983 */ /* 0x000f680000100a00 */
[----:B------:R-:W5:Y:S04]  /*2bf0*/  LDL.64 R12, [R1+0x38] ;  /* 0x00003800010c7983 */ /* 0x000f680000100a00 */
[----:B------:R-:W5:Y:S04]  /*2c00*/  LDL.64 R10, [R1+0x10] ;  /* 0x00001000010a7983 */ /* 0x000f680000100a00 */
[----:B----4-:R-:W4:Y:S04]  /*2c10*/  LDL.64 R8, [R1+0x30] ;  /* 0x0000300001087983 */ /* 0x010f280000100a00 */
[----:B------:R-:W4:Y:S04]  /*2c20*/  LDL.64 R6, [R1+0x8] ;  /* 0x0000080001067983 */ /* 0x000f280000100a00 */
[----:B--2---:R-:W2:Y:S04]  /*2c30*/  LDL.64 R4, [R1+0x28] ;  /* 0x0000280001047983 */ /* 0x004ea80000100a00 */
[----:B------:R-:W2:Y:S01]  /*2c40*/  LDL.64 R2, [R1] ;  /* 0x0000000001027983 */ /* 0x000ea20000100a00 */
[----:B------:R-:W-:-:S04]  /*2c50*/  IMAD R23, R0, 0xa, RZ ;  /* 0x0000000a00177824 */ /* 0x000fc800078e02ff */
        /* <DEDUP_REMOVED lines=18> */
[----:B--2---:R-:W-:Y:S04]  /*2d80*/  STG.E desc[UR6][R24.64+0x20], R5 ;  /* 0x0000200518007986 */ /* 0x004fe8000c101906 */
[----:B------:R-:W-:Y:S04]  /*2d90*/  STG.E desc[UR6][R20.64+0x20], R3 ;  /* 0x0000200314007986 */ /* 0x000fe8000c101906 */
[----:B------:R-:W-:Y:S04]  /*2da0*/  STG.E desc[UR6][R24.64+0x24], R4 ;  /* 0x0000240418007986 */ /* 0x000fe8000c101906 */
[----:B------:R-:W-:Y:S01]  /*2db0*/  STG.E desc[UR6][R20.64+0x24], R2 ;  /* 0x0000240214007986 */ /* 0x000fe2000c101906 */
[----:B------:R-:W-:Y:S05]  /*2dc0*/  EXIT ;  /* 0x000000000000794d */ /* 0x000fea0003800000 */
.L_x_71:
        /* <DEDUP_REMOVED lines=11> */
.L_x_114:


//--------------------- .text._Z10knn_kernelILi5EEvPKfS1_iiiPiPf --------------------------
	.section	.text._Z10knn_kernelILi5EEvPKfS1_iiiPiPf,"ax",@progbits
	.align	128
        .global         _Z10knn_kernelILi5EEvPKfS1_iiiPiPf
        .type           _Z10knn_kernelILi5EEvPKfS1_iiiPiPf,@function
        .size           _Z10knn_kernelILi5EEvPKfS1_iiiPiPf,(.L_x_115 - _Z10knn_kernelILi5EEvPKfS1_iiiPiPf)
        .other          _Z10knn_kernelILi5EEvPKfS1_iiiPiPf,@"STO_CUDA_ENTRY STV_DEFAULT"
_Z10knn_kernelILi5EEvPKfS1_iiiPiPf:
.text._Z10knn_kernelILi5EEvPKfS1_iiiPiPf:
        /* <DEDUP_REMOVED lines=12> */
[----:B------:R-:W-:-:S03]  /*00c0*/  MOV R4, 0xffffffff ;  /* 0xffffffff00047802 */ /* 0x000fc60000000f00 */
[----:B------:R2:W-:Y:S04]  /*00d0*/  STL [R1], R2 ;  /* 0x0000000201007387 */ /* 0x0005e80000100800 */
[----:B------:R2:W-:Y:S04]  /*00e0*/  STL [R1+0x4], R2 ;  /* 0x0000040201007387 */ /* 0x0005e80000100800 */
[----:B------:R2:W-:Y:S04]  /*00f0*/  STL [R1+0x8], R2 ;  /* 0x0000080201007387 */ /* 0x0005e80000100800 */
[----:B------:R2:W-:Y:S04]  /*0100*/  STL [R1+0xc], R2 ;  /* 0x00000c0201007387 */ /* 0x0005e80000100800 */
[----:B------:R2:W-:Y:S01]  /*0110*/  STL [R1+0x10], R2 ;  /* 0x0000100201007387 */ /* 0x0005e20000100800 */
[----:B0-----:R-:W-:-:S03]  /*0120*/  ISETP.GE.AND P0, PT, R6, 0x1, PT ;  /* 0x000000010600780c */ /* 0x001fc60003f06270 */
[----:B------:R2:W-:Y:S04]  /*0130*/  STL [R1+0x14], R4 ;  /* 0x0000140401007387 */ /* 0x0005e80000100800 */
[----:B------:R2:W-:Y:S04]  /*0140*/  STL [R1+0x18], R4 ;  /* 0x0000180401007387 */ /* 0x0005e80000100800 */
[----:B------:R2:W-:Y:S04]  /*0150*/  STL [R1+0x1c], R4 ;  /* 0x00001c0401007387 */ /* 0x0005e80000100800 */
[----:B------:R2:W-:Y:S04]  /*0160*/  STL [R1+0x20], R4 ;  /* 0x0000200401007387 */ /* 0x0005e80000100800 */
[----:B------:R2:W-:Y:S01]  /*0170*/  STL [R1+0x24], R4 ;  /* 0x0000240401007387 */ /* 0x0005e20000100800 */
        /* <DEDUP_REMOVED lines=30> */
.L_x_85:
        /* <DEDUP_REMOVED lines=20> */
.L_x_75:
        /* <DEDUP_REMOVED lines=76> */
.L_x_74:
        /* <DEDUP_REMOVED lines=65> */
.L_x_76:
[----:B------:R-:W-:Y:S05]  /*0d70*/  @P3 BRA `(.L_x_77) ;  /* 0x0000000800583947 */ /* 0x000fea0003800000 */
[----:B------:R-:W-:Y:S02]  /*0d80*/  ISETP.NE.AND P3, PT, R6, RZ, PT ;  /* 0x000000ff0600720c */ /* 0x000fe40003f65270 */
[----:B------:R-:W-:Y:S01]  /*0d90*/  MOV R21, R9 ;  /* 0x0000000900157202 */ /* 0x000fe20000000f00 */
[----:B------:R-:W-:Y:S10]  /*0da0*/  @!P0 BRA `(.L_x_78) ;  /* 0x0000000400208947 */ /* 0x000ff40003800000 */
[----:B------:R-:W-:Y:S01]  /*0db0*/  MOV R21, R9 ;  /* 0x0000000900157202 */ /* 0x000fe20000000f00 */
[----:B------:R-:W-:-:S06]  /*0dc0*/  UMOV UR4, URZ ;  /* 0x000000ff00047c82 */ /* 0x000fcc0008000000 */
.L_x_79:
        /* <DEDUP_REMOVED lines=70> */
.L_x_78:
        /* <DEDUP_REMOVED lines=38> */
.L_x_80:
        /* <DEDUP_REMOVED lines=37> */
.L_x_77:
        /* <DEDUP_REMOVED lines=33> */
.L_x_84:
[----:B------:R-:W-:Y:S05]  /*18f0*/  BSYNC.RECONVERGENT B1 ;  /* 0x0000000000017941 */ /* 0x000fea0003800200 */
.L_x_83:
[----:B------:R-:W-:-:S05]  /*1900*/  LEA R20, R20, R1, 0x2 ;  /* 0x0000000114147211 */ /* 0x000fca00078e10ff */
[----:B------:R1:W-:Y:S04]  /*1910*/  STL [R20], R11 ;  /* 0x0000000b14007387 */ /* 0x0003e80000100800 */
[----:B------:R1:W-:Y:S02]  /*1920*/  STL [R20+0x14], R7 ;  /* 0x0000140714007387 */ /* 0x0003e40000100800 */
.L_x_82:
[----:B------:R-:W-:Y:S05]  /*1930*/  BSYNC.RECONVERGENT B0 ;  /* 0x0000000000007941 */ /* 0x000fea0003800200 */
.L_x_81:
[----:B------:R-:W2:Y:S01]  /*1940*/  LDCU UR4, c[0x0][0x390] ;  /* 0x00007200ff0477ac */ /* 0x000ea20008000800 */
[----:B-1----:R-:W-:-:S04]  /*1950*/  IADD3 R7, PT, PT, R7, 0x1, RZ ;  /* 0x0000000107077810 */ /* 0x002fc80007ffe0ff */
[----:B--2---:R-:W-:-:S13]  /*1960*/  ISETP.NE.AND P3, PT, R7, UR4, PT ;  /* 0x0000000407007c0c */ /* 0x004fda000bf65270 */
[----:B------:R-:W-:Y:S05]  /*1970*/  @!P3 BRA `(.L_x_72) ;  /* 0x0000000c0064b947 */ /* 0x000fea0003800000 */
[----:B------:R-:W-:Y:S05]  /*1980*/  BRA `(.L_x_85) ;  /* 0xffffffe800747947 */ /* 0x000fea000383ffff */
.L_x_73:
        /* <DEDUP_REMOVED lines=11> */
.L_x_94:
[----:B------:R-:W-:Y:S01]  /*1a40*/  ISETP.GE.AND P2, PT, R7, 0x1, PT ;  /* 0x000000010700780c */ /* 0x000fe20003f46270 */
[----:B------:R-:W-:-:S12]  /*1a50*/  HFMA2 R3, -RZ, RZ, 0, 0 ;  /* 0x00000000ff037431 */ /* 0x000fd800000001ff */
[----:B----4-:R-:W-:Y:S05]  /*1a60*/  @!P2 BRA `(.L_x_86) ;  /* 0x000000080084a947 */ /* 0x010fea0003800000 */
[----:B-1----:R-:W-:Y:S02]  /*1a70*/  UISETP.GE.U32.AND UP0, UPT, UR4, 0x10, UPT ;  /* 0x000000100400788c */ /* 0x002fe4000bf06070 */
[C---:B------:R-:W-:Y:S01]  /*1a80*/  IMAD.WIDE.U32 R4, R9.reuse, UR4, RZ ;  /* 0x0000000409047c25 */ /* 0x040fe2000f8e00ff */
        /* <DEDUP_REMOVED lines=33> */
[----:B------:R-:W2:Y:S02]  /*1ca0*/  LDG.E.CONSTANT R21, desc[UR6][R14.64+0x1c] ;  /* 0x00001c060e157981 */ /* 0x000ea4000c1e9900 */
[----:B------:R-:W-:Y:S02]  /*1cb0*/  FFMA R27, R23, R23, R26 ;  /* 0x00000017171b7223 */ /* 0x000fe4000000001a */
[----:B------:R-:W5:Y:S04]  /*1cc0*/  LDG.E.CONSTANT R24, desc[UR6][R14.64+0x20] ;  /* 0x000020060e187981 */ /* 0x000f68000c1e9900 */
[----:B------:R-:W5:Y:S04]  /*1cd0*/  LDG.E.CONSTANT R23, desc[UR6][R10.64+0x20] ;  /* 0x000020060a177981 */ /* 0x000f68000c1e9900 */
[----:B------:R-:W5:Y:S01]  /*1ce0*/  LDG.E.CONSTANT R26, desc[UR6][R10.64+0x24] ;  /* 0x000024060a1a7981 */ /* 0x000f62000c1e9900 */
[----:B---3--:R-:W-:-:S03]  /*1cf0*/  FADD R8, R8, -R19 ;  /* 0x8000001308087221 */ /* 0x008fc60000000000 */
[----:B------:R-:W3:Y:S01]  /*1d00*/  LDG.E.CONSTANT R19, desc[UR6][R10.64+0x2c] ;  /* 0x00002c060a137981 */ /* 0x000ee2000c1e9900 */
[----:B------:R-:W-:-:S03]  /*1d10*/  FFMA R27, R8, R8, R27 ;  /* 0x00000008081b7223 */ /* 0x000fc6000000001b */
[----:B------:R-:W3:Y:S01]  /*1d20*/  LDG.E.CONSTANT R8, desc[UR6][R14.64+0x28] ;  /* 0x000028060e087981 */ /* 0x000ee2000c1e9900 */
[----:B----4-:R-:W-:-:S03]  /*1d30*/  FADD R20, R20, -R3 ;  /* 0x8000000314147221 */ /* 0x010fc60000000000 */
[----:B------:R-:W3:Y:S01]  /*1d40*/  LDG.E.CONSTANT R3, desc[UR6][R10.64+0x28] ;  /* 0x000028060a037981 */ /* 0x000ee2000c1e9900 */
[----:B------:R-:W-:-:S03]  /*1d50*/  FFMA R27, R20, R20, R27 ;  /* 0x00000014141b7223 */ /* 0x000fc6000000001b */
[----:B------:R-:W4:Y:S01]  /*1d60*/  LDG.E.CONSTANT R20, desc[UR6][R14.64+0x2c] ;  /* 0x00002c060e147981 */ /* 0x000f22000c1e9900 */
[----:B--2---:R-:W-:-:S03]  /*1d70*/  FADD R22, R21, -R22 ;  /* 0x8000001615167221 */ /* 0x004fc60000000000 */
[----:B------:R-:W2:Y:S01]  /*1d80*/  LDG.E.CONSTANT R21, desc[UR6][R14.64+0x30] ;  /* 0x000030060e157981 */ /* 0x000ea2000c1e9900 */
[----:B------:R-:W-:-:S03]  /*1d90*/  FFMA R27, R22, R22, R27 ;  /* 0x00000016161b7223 */ /* 0x000fc6000000001b */
[----:B------:R-:W2:Y:S01]  /*1da0*/  LDG.E.CONSTANT R22, desc[UR6][R10.64+0x30] ;  /* 0x000030060a167981 */ /* 0x000ea2000c1e9900 */
[----:B-----5:R-:W-:-:S03]  /*1db0*/  FADD R24, R24, -R23 ;  /* 0x8000001718187221 */ /* 0x020fc60000000000 */
[----:B------:R-:W5:Y:S01]  /*1dc0*/  LDG.E.CONSTANT R23, desc[UR6][R10.64+0x38] ;  /* 0x000038060a177981 */ /* 0x000f62000c1e9900 */
[----:B------:R-:W-:Y:S01]  /*1dd0*/  FADD R25, R25, -R26 ;  /* 0x8000001a19197221 */ /* 0x000fe20000000000 */
[----:B------:R-:W-:Y:S02]  /*1de0*/  FFMA R24, R24, R24, R27 ;  /* 0x0000001818187223 */ /* 0x000fe4000000001b */
[----:B------:R-:W5:Y:S02]  /*1df0*/  LDG.E.CONSTANT R26, desc[UR6][R14.64+0x34] ;  /* 0x000034060e1a7981 */ /* 0x000f64000c1e9900 */
[----:B------:R-:W-:Y:S02]  /*1e00*/  FFMA R24, R25, R25, R24 ;  /* 0x0000001919187223 */ /* 0x000fe40000000018 */
[----:B------:R-:W5:Y:S04]  /*1e10*/  LDG.E.CONSTANT R27, desc[UR6][R10.64+0x3c] ;  /* 0x00003c060a1b7981 */ /* 0x000f68000c1e9900 */
[----:B------:R-:W5:Y:S01]  /*1e20*/  LDG.E.CONSTANT R25, desc[UR6][R10.64+0x34] ;  /* 0x000034060a197981 */ /* 0x000f62000c1e9900 */
[----:B---3--:R-:W-:-:S03]  /*1e30*/  FADD R3, R8, -R3 ;  /* 0x8000000308037221 */ /* 0x008fc60000000000 */
[----:B------:R-:W3:Y:S01]  /*1e40*/  LDG.E.CONSTANT R8, desc[UR6][R14.64+0x3c] ;  /* 0x00003c060e087981 */ /* 0x000ee2000c1e9900 */
[----:B------:R-:W-:Y:S01]  /*1e50*/  FFMA R24, R3, R3, R24 ;  /* 0x0000000303187223 */ /* 0x000fe20000000018 */
[----:B----4-:R-:W-:-:S04]  /*1e60*/  FADD R19, R20, -R19 ;  /* 0x8000001314137221 */ /* 0x010fc80000000000 */
[----:B------:R-:W-:Y:S01]  /*1e70*/  FFMA R24, R19, R19, R24 ;  /* 0x0000001313187223 */ /* 0x000fe20000000018 */
[----:B--2---:R-:W-:-:S04]  /*1e80*/  FADD R21, R21, -R22 ;  /* 0x8000001615157221 */ /* 0x004fc80000000000 */
[----:B------:R-:W-:Y:S01]  /*1e90*/  FFMA R24, R21, R21, R24 ;  /* 0x0000001515187223 */ /* 0x000fe20000000018 */
[----:B-----5:R-:W-:Y:S01]  /*1ea0*/  FADD R23, R28, -R23 ;  /* 0x800000171c177221 */ /* 0x020fe20000000000 */
[----:B------:R-:W-:-:S04]  /*1eb0*/  FADD R25, R26, -R25 ;  /* 0x800000191a197221 */ /* 0x000fc80000000000 */
[----:B------:R-:W-:-:S04]  /*1ec0*/  FFMA R24, R25, R25, R24 ;  /* 0x0000001919187223 */ /* 0x000fc80000000018 */
[----:B------:R-:W-:Y:S01]  /*1ed0*/  FFMA R24, R23, R23, R24 ;  /* 0x0000001717187223 */ /* 0x000fe20000000018 */
[----:B------:R-:W-:Y:S01]  /*1ee0*/  MOV R19, 0x10 ;  /* 0x0000001000137802 */ /* 0x000fe20000000f00 */
[----:B---3--:R-:W-:-:S04]  /*1ef0*/  FADD R27, R8, -R27 ;  /* 0x8000001b081b7221 */ /* 0x008fc80000000000 */
[----:B------:R-:W-:-:S07]  /*1f00*/  FFMA R3, R27, R27, R24 ;  /* 0x0000001b1b037223 */ /* 0x000fce0000000018 */
.L_x_87:
        /* <DEDUP_REMOVED lines=13> */
[----:B------:R-:W4:Y:S04]  /*1fe0*/  LDG.E.CONSTANT R23, desc[UR6][R10.64+0x8] ;  /* 0x000008060a177981 */ /* 0x000f28000c1e9900 */
[----:B------:R-:W2:Y:S01]  /*1ff0*/  LDG.E.CONSTANT R28, desc[UR6][R10.64+0x1c] ;  /* 0x00001c060a1c7981 */ /* 0x000ea2000c1e9900 */
[----:B-----5:R-:W-:-:S04]  /*2000*/  FADD R8, R8, -R27 ;  /* 0x8000001b08087221 */ /* 0x020fc80000000000 */
[----:B------:R-:W-:Y:S02]  /*2010*/  FFMA R26, R8, R8, R3 ;  /* 0x00000008081a7223 */ /* 0x000fe40000000003 */
[----:B------:R-:W5:Y:S04]  /*2020*/  LDG.E.CONSTANT R3, desc[UR6][R20.64+0xc] ;  /* 0x00000c0614037981 */ /* 0x000f68000c1e9900 */
[----:B------:R-:W5:Y:S01]  /*2030*/  LDG.E.CONSTANT R8, desc[UR6][R10.64+0xc] ;  /* 0x00000c060a087981 */ /* 0x000f62000c1e9900 */
[----:B---3--:R-:W-:Y:S01]  /*2040*/  FADD R25, R25, -R22 ;  /* 0x8000001619197221 */ /* 0x008fe20000000000 */
[----:B----4-:R-:W-:Y:S02]  /*2050*/  FADD R27, R24, -R23 ;  /* 0x80000017181b7221 */ /* 0x010fe40000000000 */
[----:B------:R-:W3:Y:S01]  /*2060*/  LDG.E.CONSTANT R22, desc[UR6][R20.64+0x10] ;  /* 0x0000100614167981 */ /* 0x000ee2000c1e9900 */
[----:B------:R-:W-:-:S03]  /*2070*/  FFMA R26, R25, R25, R26 ;  /* 0x00000019191a7223 */ /* 0x000fc6000000001a */
[----:B------:R-:W4:Y:S01]  /*2080*/  LDG.E.CONSTANT R23, desc[UR6][R20.64+0x14] ;  /* 0x0000140614177981 */ /* 0x000f22000c1e9900 */
[----:B------:R-:W-:-:S03]  /*2090*/  FFMA R26, R27, R27, R26 ;  /* 0x0000001b1b1a7223 */ /* 0x000fc6000000001a */
[----:B------:R-:W3:Y:S04]  /*20a0*/  LDG.E.CONSTANT R27, desc[UR6][R10.64+0x10] ;  /* 0x000010060a1b7981 */ /* 0x000ee8000c1e9900 */
[----:B------:R-:W4:Y:S04]  /*20b0*/  LDG.E.CONSTANT R24, desc[UR6][R20.64+0x18] ;  /* 0x0000180614187981 */ /* 0x000f28000c1e9900 */
[----:B------:R-:W2:Y:S01]  /*20c0*/  LDG.E.CONSTANT R25, desc[UR6][R20.64+0x1c] ;  /* 0x00001c0614197981 */ /* 0x000ea2000c1e9900 */
[----:B-----5:R-:W-:-:S03]  /*20d0*/  FADD R3, R3, -R8 ;  /* 0x8000000803037221 */ /* 0x020fc60000000000 */
[----:B------:R-:W4:Y:S01]  /*20e0*/  LDG.E.CONSTANT R8, desc[UR6][R10.64+0x14] ;  /* 0x000014060a087981 */ /* 0x000f22000c1e9900 */
[----:B------:R-:W-:-:S03]  /*20f0*/  FFMA R26, R3, R3, R26 ;  /* 0x00000003031a7223 */ /* 0x000fc6000000001a */
[----:B------:R-:W5:Y:S01]  /*2100*/  LDG.E.CONSTANT R3, desc[UR6][R10.64+0x18] ;  /* 0x000018060a037981 */ /* 0x000f62000c1e9900 */
[----:B---3--:R-:W-:-:S04]  /*2110*/  FADD R27, R22, -R27 ;  /* 0x8000001b161b7221 */ /* 0x008fc80000000000 */
[----:B------:R-:W-:Y:S01]  /*2120*/  FFMA R26, R27, R27, R26 ;  /* 0x0000001b1b1a7223 */ /* 0x000fe2000000001a */
[----:B--2---:R-:W-:Y:S01]  /*2130*/  FADD R28, R25, -R28 ;  /* 0x8000001c191c7221 */ /* 0x004fe20000000000 */
[----:B------:R-:W-:Y:S01]  /*2140*/  IADD3 R19, PT, PT, R19, 0x8, RZ ;  /* 0x0000000813137810 */ /* 0x000fe20007ffe0ff */
[----:B----4-:R-:W-:-:S04]  /*2150*/  FADD R23, R23, -R8 ;  /* 0x8000000817177221 */ /* 0x010fc80000000000 */
[----:B------:R-:W-:Y:S01]  /*2160*/  FFMA R26, R23, R23, R26 ;  /* 0x00000017171a7223 */ /* 0x000fe2000000001a */
[----:B-----5:R-:W-:-:S04]  /*2170*/  FADD R3, R24, -R3 ;  /* 0x8000000318037221 */ /* 0x020fc80000000000 */
[----:B------:R-:W-:-:S04]  /*2180*/  FFMA R3, R3, R3, R26 ;  /* 0x0000000303037223 */ /* 0x000fc8000000001a */
[----:B------:R-:W-:-:S07]  /*2190*/  FFMA R3, R28, R28, R3 ;  /* 0x0000001c1c037223 */ /* 0x000fce0000000003 */
.L_x_88:
        /* <DEDUP_REMOVED lines=25> */
.L_x_89:
        /* <DEDUP_REMOVED lines=21> */
.L_x_86:
        /* <DEDUP_REMOVED lines=33> */
.L_x_93:
[----:B-12---:R-:W-:Y:S05]  /*2690*/  BSYNC.RECONVERGENT B1 ;  /* 0x0000000000017941 */ /* 0x006fea0003800200 */
.L_x_92:
[----:B------:R-:W-:-:S05]  /*26a0*/  LEA R10, R10, R1, 0x2 ;  /* 0x000000010a0a7211 */ /* 0x000fca00078e10ff */
[----:B------:R3:W-:Y:S04]  /*26b0*/  STL [R10], R3 ;  /* 0x000000030a007387 */ /* 0x0007e80000100800 */
[----:B------:R3:W-:Y:S02]  /*26c0*/  STL [R10+0x14], R9 ;  /* 0x000014090a007387 */ /* 0x0007e40000100800 */
.L_x_91:
[----:B-12---:R-:W-:Y:S05]  /*26d0*/  BSYNC.RECONVERGENT B0 ;  /* 0x0000000000007941 */ /* 0x006fea0003800200 */
.L_x_90:
[----:B---3--:R-:W-:-:S04]  /*26e0*/  IADD3 R9, PT, PT, R9, 0x1, RZ ;  /* 0x0000000109097810 */ /* 0x008fc80007ffe0ff */
[----:B------:R-:W-:-:S13]  /*26f0*/  ISETP.NE.AND P2, PT, R9, UR5, PT ;  /* 0x0000000509007c0c */ /* 0x000fda000bf45270 */
[----:B------:R-:W-:Y:S05]  /*2700*/  @P2 BRA `(.L_x_94) ;  /* 0xfffffff000cc2947 */ /* 0x000fea000383ffff */
.L_x_72:
[----:B------:R-:W3:Y:S01]  /*2710*/  LDL.64 R14, [R1+0x20] ;  /* 0x00002000010e7983 */ /* 0x000ee20000100a00 */
[----:B--2---:R-:W1:Y:S03]  /*2720*/  LDC.64 R2, c[0x0][0x3a0] ;  /* 0x0000e800ff027b82 */ /* 0x004e660000000a00 */
[----:B----4-:R-:W2:Y:S04]  /*2730*/  LDL.64 R4, [R1+0x10] ;  /* 0x0000100001047983 */ /* 0x010ea80000100a00 */
[----:B------:R-:W4:Y:S01]  /*2740*/  LDL.64 R8, [R1+0x8] ;  /* 0x0000080001087983 */ /* 0x000f220000100a00 */
[----:B------:R-:W5:Y:S03]  /*2750*/  LDC.64 R6, c[0x0][0x3a8] ;  /* 0x0000ea00ff067b82 */ /* 0x000f660000000a00 */
[----:B------:R-:W4:Y:S04]  /*2760*/  LDL.64 R10, [R1+0x18] ;  /* 0x00001800010a7983 */ /* 0x000f280000100a00 */
[----:B0-----:R-:W4:Y:S01]  /*2770*/  LDL.64 R12, [R1] ;  /* 0x00000000010c7983 */ /* 0x001f220000100a00 */
[----:B------:R-:W-:-:S05]  /*2780*/  LEA R0, R0, R0, 0x2 ;  /* 0x0000000000007211 */ /* 0x000fca00078e10ff */
[----:B-1----:R-:W-:-:S04]  /*2790*/  IMAD.WIDE R2, R0, 0x4, R2 ;  /* 0x0000000400027825 */ /* 0x002fc800078e0202 */
[----:B-----5:R-:W-:Y:S01]  /*27a0*/  IMAD.WIDE R6, R0, 0x4, R6 ;  /* 0x0000000400067825 */ /* 0x020fe200078e0206 */
[----:B---3--:R-:W-:Y:S04]  /*27b0*/  STG.E desc[UR6][R2.64], R15 ;  /* 0x0000000f02007986 */ /* 0x008fe8000c101906 */
[----:B--2---:R-:W-:Y:S04]  /*27c0*/  STG.E desc[UR6][R6.64], R4 ;  /* 0x0000000406007986 */ /* 0x004fe8000c101906 */
[----:B------:R-:W-:Y:S04]  /*27d0*/  STG.E desc[UR6][R2.64+0x4], R14 ;  /* 0x0000040e02007986 */ /* 0x000fe8000c101906 */
[----:B----4-:R-:W-:Y:S04]  /*27e0*/  STG.E desc[UR6][R6.64+0x4], R9 ;  /* 0x0000040906007986 */ /* 0x010fe8000c101906 */
[----:B------:R-:W-:Y:S04]  /*27f0*/  STG.E desc[UR6][R2.64+0x8], R11 ;  /* 0x0000080b02007986 */ /* 0x000fe8000c101906 */
[----:B------:R-:W-:Y:S04]  /*2800*/  STG.E desc[UR6][R6.64+0x8], R8 ;  /* 0x0000080806007986 */ /* 0x000fe8000c101906 */
[----:B------:R-:W-:Y:S04]  /*2810*/  STG.E desc[UR6][R2.64+0xc], R10 ;  /* 0x00000c0a02007986 */ /* 0x000fe8000c101906 */
[----:B------:R-:W-:Y:S04]  /*2820*/  STG.E desc[UR6][R6.64+0xc], R13 ;  /* 0x00000c0d06007986 */ /* 0x000fe8000c101906 */
[----:B------:R-:W-:Y:S04]  /*2830*/  STG.E desc[UR6][R2.64+0x10], R5 ;  /* 0x0000100502007986 */ /* 0x000fe8000c101906 */
[----:B------:R-:W-:Y:S01]  /*2840*/  STG.E desc[UR6][R6.64+0x10], R12 ;  /* 0x0000100c06007986 */ /* 0x000fe2000c101906 */
[----:B------:R-:W-:Y:S05]  /*2850*/  EXIT ;  /* 0x000000000000794d */ /* 0x000fea0003800000 */
.L_x_95:
        /* <DEDUP_REMOVED lines=10> */
.L_x_115:


//--------------------- .text._Z10knn_kernelILi1EEvPKfS1_iiiPiPf --------------------------
	.section	.text._Z10knn_kernelILi1EEvPKfS1_iiiPiPf,"ax",@progbits
	.align	128
        .global         _Z10knn_kernelILi1EEvPKfS1_iiiPiPf
        .type           _Z10knn_kernelILi1EEvPKfS1_iiiPiPf,@function
        .size           _Z10knn_kernelILi1EEvPKfS1_iiiPiPf,(.L_x_116 - _Z10knn_kernelILi1EEvPKfS1_iiiPiPf)
        .other          _Z10knn_kernelILi1EEvPKfS1_iiiPiPf,@"STO_CUDA_ENTRY STV_DEFAULT"
_Z10knn_kernelILi1EEvPKfS1_iiiPiPf:
.text._Z10knn_kernelILi1EEvPKfS1_iiiPiPf:
[----:B------:R-:W-:Y:S01]  /*0000*/  LDC R1, c[0x0][0x37c] ;  /* 0x0000df00ff017b82 */ /* 0x000fe20000000800 */
[----:B------:R-:W0:Y:S07]  /*0010*/  S2R R3, SR_TID.X ;  /* 0x0000000000037919 */ /* 0x000e2e0000002100 */
[----:B------:R-:W0:Y:S01]  /*0020*/  S2UR UR4, SR_CTAID.X ;  /* 0x00000000000479c3 */ /* 0x000e220000002500 */
[----:B------:R-:W1:Y:S07]  /*0030*/  LDCU UR5, c[0x0][0x398] ;  /* 0x00007300ff0577ac */ /* 0x000e6e0008000800 */
[----:B------:R-:W0:Y:S02]  /*0040*/  LDC R0, c[0x0][0x360] ;  /* 0x0000d800ff007b82 */ /* 0x000e240000000800 */
[----:B0-----:R-:W-:-:S05]  /*0050*/  IMAD R0, R0, UR4, R3 ;  /* 0x0000000400007c24 */ /* 0x001fca000f8e0203 */
[----:B-1----:R-:W-:-:S13]  /*0060*/  ISETP.GE.AND P0, PT, R0, UR5, PT ;  /* 0x0000000500007c0c */ /* 0x002fda000bf06270 */
[----:B------:R-:W-:Y:S05]  /*0070*/  @P0 EXIT ;  /* 0x000000000000094d */ /* 0x000fea0003800000 */
[----:B------:R-:W0:Y:S01]  /*0080*/  LDC.64 R6, c[0x0][0x390] ;  /* 0x0000e400ff067b82 */ /* 0x000e220000000a00 */
[----:B------:R-:W1:Y:S01]  /*0090*/  LDCU.64 UR6, c[0x0][0x358] ;  /* 0x00006b00ff0677ac */ /* 0x000e620008000a00 */
[----:B------:R-:W-:Y:S02]  /*00a0*/  MOV R2, 0xffffffff ;  /* 0xffffffff00027802 */ /* 0x000fe40000000f00 */
[----:B------:R-:W-:Y:S02]  /*00b0*/  MOV R3, 0x7f800000 ;  /* 0x7f80000000037802 */ /* 0x000fe40000000f00 */
[----:B0-----:R-:W-:-:S13]  /*00c0*/  ISETP.GE.AND P0, PT, R6, 0x1, PT ;  /* 0x000000010600780c */ /* 0x001fda0003f06270 */
[----:B-1----:R-:W-:Y:S05]  /*00d0*/  @!P0 BRA `(.L_x_96) ;  /* 0x0000002000648947 */ /* 0x002fea0003800000 */
[----:B------:R-:W0:Y:S01]  /*00e0*/  LDCU.64 UR4, c[0x0][0x388] ;  /* 0x00007100ff0477ac */ /* 0x000e220008000a00 */
[----:B------:R-:W-:Y:S01]  /*00f0*/  ISETP.GE.AND P0, PT, R7, 0x4, PT ;  /* 0x000000040700780c */ /* 0x000fe20003f06270 */
[----:B------:R-:W-:Y:S01]  /*0100*/  IMAD.WIDE R2, R0, R7, RZ ;  /* 0x0000000700027225 */ /* 0x000fe200078e02ff */
[----:B------:R-:W-:Y:S02]  /*0110*/  SHF.R.S32.HI R4, RZ, 0x1f, R7 ;  /* 0x0000001fff047819 */ /* 0x000fe40000011407 */
[----:B0-----:R-:W-:-:S04]  /*0120*/  LEA R12, P1, R2, UR4, 0x2 ;  /* 0x00000004020c7c11 */ /* 0x001fc8000f8210ff */
[----:B------:R-:W-:-:S05]  /*0130*/  LEA.HI.X R13, R2, UR5, R3, 0x2, P1 ;  /* 0x00000005020d7c11 */ /* 0x000fca00088f1403 */
[----:B------:R-:W-:Y:S05]  /*0140*/  @!P0 BRA `(.L_x_97) ;  /* 0x0000001400648947 */ /* 0x000fea0003800000 */
[C---:B------:R-:W-:Y:S01]  /*0150*/  IADD3 R5, PT, PT, R7.reuse, -0x4, RZ ;  /* 0xfffffffc07057810 */ /* 0x040fe20007ffe0ff */
[----:B------:R-:W-:Y:S01]  /*0160*/  HFMA2 R9, -RZ, RZ, 0, 0 ;  /* 0x00000000ff097431 */ /* 0x000fe200000001ff */
        /* <DEDUP_REMOVED lines=8> */
[----:B------:R-:W-:Y:S02]  /*01f0*/  IADD3 R8, PT, PT, -R14, -0x5, R7 ;  /* 0xfffffffb0e087810 */ /* 0x000fe40007ffe107 */
[----:B------:R-:W-:Y:S02]  /*0200*/  IADD3 R3, PT, PT, R3, -0x1, RZ ;  /* 0xffffffff03037810 */ /* 0x000fe40007ffe0ff */
[----:B------:R-:W-:-:S02]  /*0210*/  IADD3 R2, PT, PT, R2, -0x1, RZ ;  /* 0xffffffff02027810 */ /* 0x000fc40007ffe0ff */
[----:B------:R-:W-:Y:S02]  /*0220*/  ISETP.GE.U32.AND P0, PT, R8, 0xf, PT ;  /* 0x0000000f0800780c */ /* 0x000fe40003f06070 */
[----:B------:R-:W-:Y:S02]  /*0230*/  IADD3 R8, P3, PT, R12, 0x20, RZ ;  /* 0x000000200c087810 */ /* 0x000fe40007f7e0ff */
[----:B------:R-:W-:Y:S02]  /*0240*/  LEA.HI R20, R5, 0x1, RZ, 0x1e ;  /* 0x0000000105147811 */ /* 0x000fe400078ff0ff */
[----:B------:R-:W-:Y:S02]  /*0250*/  ISETP.GE.U32.AND P1, PT, R3, 0x3, PT ;  /* 0x000000030300780c */ /* 0x000fe40003f26070 */
[----:B------:R-:W-:Y:S02]  /*0260*/  ISETP.GE.U32.AND P2, PT, R2, 0x7, PT ;  /* 0x000000070200780c */ /* 0x000fe40003f46070 */
[----:B------:R-:W-:-:S02]  /*0270*/  LOP3.LUT R7, R7, 0x3, RZ, 0xc0, !PT ;  /* 0x0000000307077812 */ /* 0x000fc400078ec0ff */
[----:B------:R-:W-:Y:S02]  /*0280*/  MOV R3, 0x7f800000 ;  /* 0x7f80000000037802 */ /* 0x000fe40000000f00 */
[----:B------:R-:W-:Y:S02]  /*0290*/  MOV R2, 0xffffffff ;  /* 0xffffffff00027802 */ /* 0x000fe40000000f00 */
[----:B------:R-:W-:Y:S02]  /*02a0*/  IADD3.X R10, PT, PT, RZ, R13, RZ, P3, !PT ;  /* 0x0000000dff0a7210 */ /* 0x000fe40001ffe4ff */
[----:B------:R-:W-:Y:S02]  /*02b0*/  IADD3 R11, PT, PT, R14, 0x4, RZ ;  /* 0x000000040e0b7810 */ /* 0x000fe40007ffe0ff */
[----:B------:R-:W-:-:S07]  /*02c0*/  LOP3.LUT R20, R20, 0x3, RZ, 0xc0, !PT ;  /* 0x0000000314147812 */ /* 0x000fce00078ec0ff */
.L_x_105:
[----:B------:R-:W-:Y:S02]  /*02d0*/  ISETP.GE.U32.AND P3, PT, R5, 0xc, PT ;  /* 0x0000000c0500780c */ /* 0x000fe40003f66070 */
[----:B------:R-:W-:Y:S02]  /*02e0*/  MOV R22, RZ ;  /* 0x000000ff00167202 */ /* 0x000fe40000000f00 */
[----:B------:R-:W-:-:S09]  /*02f0*/  MOV R21, RZ ;  /* 0x000000ff00157202 */ /* 0x000fd20000000f00 */
[----:B------:R-:W-:Y:S05]  /*0300*/  @!P3 BRA `(.L_x_98) ;  /* 0x000000040070b947 */ /* 0x000fea0003800000 */
[----:B------:R-:W0:Y:S01]  /*0310*/  LDC.64 R14, c[0x0][0x380] ;  /* 0x0000e000ff0e7b82 */ /* 0x000e220000000a00 */
[----:B------:R-:W1:Y:S01]  /*0320*/  LDCU UR4, c[0x0][0x394] ;  /* 0x00007280ff0477ac */ /* 0x000e620008000800 */
[----:B------:R-:W-:Y:S01]  /*0330*/  IMAD R19, R4, R9, RZ ;  /* 0x0000000904137224 */ /* 0x000fe200078e02ff */
[----:B------:R-:W-:Y:S01]  /*0340*/  LEA.HI R18, R5, 0x1, RZ, 0x1e ;  /* 0x0000000105127811 */ /* 0x000fe200078ff0ff */
[----:B------:R-:W-:Y:S01]  /*0350*/  HFMA2 R21, -RZ, RZ, 0, 0 ;  /* 0x00000000ff157431 */ /* 0x000fe200000001ff */
[----:B------:R-:W-:Y:S02]  /*0360*/  MOV R22, RZ ;  /* 0x000000ff00167202 */ /* 0x000fe40000000f00 */
[----:B------:R-:W-:-:S04]  /*0370*/  LOP3.LUT R18, R18, 0x7ffffffc, RZ, 0xc0, !PT ;  /* 0x7ffffffc12127812 */ /* 0x000fc800078ec0ff */
[----:B------:R-:W-:Y:S01]  /*0380*/  IADD3 R18, PT, PT, -R18, RZ, RZ ;  /* 0x000000ff12127210 */ /* 0x000fe20007ffe1ff */
[----:B-1----:R-:W-:-:S05]  /*0390*/  IMAD.WIDE.U32 R16, R9, UR4, RZ ;  /* 0x0000000409107c25 */ /* 0x002fca000f8e00ff */
[----:B------:R-:W-:Y:S02]  /*03a0*/  IADD3 R17, PT, PT, R17, R19, RZ ;  /* 0x0000001311117210 */ /* 0x000fe40007ffe0ff */
[----:B0-----:R-:W-:-:S04]  /*03b0*/  LEA R14, P3, R16, R14, 0x2 ;  /* 0x0000000e100e7211 */ /* 0x001fc800078610ff */
[----:B------:R-:W-:Y:S02]  /*03c0*/  LEA.HI.X R17, R16, R15, R17, 0x2, P3 ;  /* 0x0000000f10117211 */ /* 0x000fe400018f1411 */
[----:B------:R-:W-:Y:S02]  /*03d0*/  IADD3 R16, P3, PT, R14, 0x20, RZ ;  /* 0x000000200e107810 */ /* 0x000fe40007f7e0ff */
[----:B------:R-:W-:Y:S02]  /*03e0*/  MOV R14, R8 ;  /* 0x00000008000e7202 */ /* 0x000fe40000000f00 */
[----:B------:R-:W-:Y:S02]  /*03f0*/  MOV R15, R10 ;  /* 0x0000000a000f7202 */ /* 0x000fe40000000f00 */
[----:B------:R-:W-:-:S07]  /*0400*/  IADD3.X R17, PT, PT, RZ, R17, RZ, P3, !PT ;  /* 0x00000011ff117210 */ /* 0x000fce0001ffe4ff */
.L_x_99:
[----:B------:R-:W2:Y:S04]  /*0410*/  LDG.E.CONSTANT R23, desc[UR6][R14.64+-0x1c] ;  /* 0xffffe4060e177981 */ /* 0x000ea8000c1e9900 */
[----:B------:R-:W2:Y:S04]  /*0420*/  LDG.E.CONSTANT R26, desc[UR6][R16.64+-0x1c] ;  /* 0xffffe406101a7981 */ /* 0x000ea8000c1e9900 */
[----:B------:R-:W3:Y:S04]  /*0430*/  LDG.E.CONSTANT R19, desc[UR6][R14.64+-0x20] ;  /* 0xffffe0060e137981 */ /* 0x000ee8000c1e9900 */
[----:B------:R-:W3:Y:S04]  /*0440*/  LDG.E.CONSTANT R24, desc[UR6][R16.64+-0x20] ;  /* 0xffffe00610187981 */ /* 0x000ee8000c1e9900 */
[----:B------:R-:W4:Y:S01]  /*0450*/  LDG.E.CONSTANT R28, desc[UR6][R16.64+-0xc] ;  /* 0xfffff406101c7981 */ /* 0x000f22000c1e9900 */
[----:B--2---:R-:W-:-:S03]  /*0460*/  FADD R23, R23, -R26 ;  /* 0x8000001a17177221 */ /* 0x004fc60000000000 */
[----:B------:R-:W2:Y:S01]  /*0470*/  LDG.E.CONSTANT R26, desc[UR6][R16.64+-0x14] ;  /* 0xffffec06101a7981 */ /* 0x000ea2000c1e9900 */
[----:B---3--:R-:W-:Y:S01]  /*0480*/  FADD R19, R19, -R24 ;  /* 0x8000001813137221 */ /* 0x008fe20000000000 */
[----:B------:R-:W-:Y:S02]  /*0490*/  FMUL R24, R23, R23 ;  /* 0x0000001717187220 */ /* 0x000fe40000400000 */
[----:B------:R-:W3:Y:S02]  /*04a0*/  LDG.E.CONSTANT R23, desc[UR6][R14.64+-0x18] ;  /* 0xffffe8060e177981 */ /* 0x000ee4000c1e9900 */
[----:B------:R-:W-:Y:S02]  /*04b0*/  FFMA R25, R19, R19, R24 ;  /* 0x0000001313197223 */ /* 0x000fe40000000018 */
[----:B------:R-:W3:Y:S04]  /*04c0*/  LDG.E.CONSTANT R24, desc[UR6][R16.64+-0x18] ;  /* 0xffffe80610187981 */ /* 0x000ee8000c1e9900 */
[----:B------:R-:W2:Y:S01]  /*04d0*/  LDG.E.CONSTANT R19, desc[UR6][R14.64+-0x14] ;  /* 0xffffec060e137981 */ /* 0x000ea2000c1e9900 */
[----:B---3--:R-:W-:-:S03]  /*04e0*/  FADD R24, R23, -R24 ;  /* 0x8000001817187221 */ /* 0x008fc60000000000 */
[----:B------:R-:W3:Y:S01]  /*04f0*/  LDG.E.CONSTANT R23, desc[UR6][R14.64+-0x10] ;  /* 0xfffff0060e177981 */ /* 0x000ee2000c1e9900 */
[----:B------:R-:W-:-:S03]  /*0500*/  FFMA R24, R24, R24, R25 ;  /* 0x0000001818187223 */ /* 0x000fc60000000019 */
[----:B------:R-:W4:Y:S01]  /*0510*/  LDG.E.CONSTANT R25, desc[UR6][R14.64+-0xc] ;  /* 0xfffff4060e197981 */ /* 0x000f22000c1e9900 */
[----:B--2---:R-:W-:-:S03]  /*0520*/  FADD R19, R19, -R26 ;  /* 0x8000001a13137221 */ /* 0x004fc60000000000 */
[----:B------:R-:W3:Y:S01]  /*0530*/  LDG.E.CONSTANT R26, desc[UR6][R16.64+-0x10] ;  /* 0xfffff006101a7981 */ /* 0x000ee2000c1e9900 */
[----:B----4-:R-:W-:-:S03]  /*0540*/  FADD R25, R25, -R28 ;  /* 0x8000001c19197221 */ /* 0x010fc60000000000 */
[----:B------:R-:W2:Y:S01]  /*0550*/  LDG.E.CONSTANT R28, desc[UR6][R16.64+-0x8] ;  /* 0xfffff806101c7981 */ /* 0x000ea2000c1e9900 */
[----:B---3--:R-:W-:Y:S01]  /*0560*/  FADD R23, R23, -R26 ;  /* 0x8000001a17177221 */ /* 0x008fe20000000000 */
[----:B------:R-:W-:Y:S02]  /*0570*/  FMUL R26, R25, R25 ;  /* 0x00000019191a7220 */ /* 0x000fe40000400000 */
[----:B------:R-:W2:Y:S02]  /*0580*/  LDG.E.CONSTANT R25, desc[UR6][R14.64+-0x8] ;  /* 0xfffff8060e197981 */ /* 0x000ea4000c1e9900 */
[----:B------:R-:W-:Y:S02]  /*0590*/  FFMA R27, R23, R23, R26 ;  /* 0x00000017171b7223 */ /* 0x000fe4000000001a */
[----:B------:R-:W3:Y:S04]  /*05a0*/  LDG.E.CONSTANT R23, desc[UR6][R14.64+-0x4] ;  /* 0xfffffc060e177981 */ /* 0x000ee8000c1e9900 */
[----:B------:R-:W3:Y:S01]  /*05b0*/  LDG.E.CONSTANT R26, desc[UR6][R16.64+-0x4] ;  /* 0xfffffc06101a7981 */ /* 0x000ee2000c1e9900 */
[----:B--2---:R-:W-:-:S03]  /*05c0*/  FADD R25, R25, -R28 ;  /* 0x8000001c19197221 */ /* 0x004fc60000000000 */
[----:B------:R-:W2:Y:S01]  /*05d0*/  LDG.E.CONSTANT R28, desc[UR6][R16.64+0x14] ;  /* 0x00001406101c7981 */ /* 0x000ea2000c1e9900 */
[----:B------:R-:W-:-:S03]  /*05e0*/  FFMA R27, R25, R25, R27 ;  /* 0x00000019191b7223 */ /* 0x000fc6000000001b */
[----:B------:R-:W4:Y:S01]  /*05f0*/  LDG.E.CONSTANT R25, desc[UR6][R16.64] ;  /* 0x0000000610197981 */ /* 0x000f22000c1e9900 */
[----:B---3--:R-:W-:Y:S01]  /*0600*/  FADD R26, R23, -R26 ;  /* 0x8000001a171a7221 */ /* 0x008fe20000000000 */
[----:B------:R-:W-:Y:S02]  /*0610*/  FFMA R23, R19, R19, R24 ;  /* 0x0000001313177223 */ /* 0x000fe40000000018 */
[----:B------:R-:W4:Y:S01]  /*0620*/  LDG.E.CONSTANT R24, desc[UR6][R14.64] ;  /* 0x000000060e187981 */ /* 0x000f22000c1e9900 */
[----:B------:R-:W-:-:S03]  /*0630*/  FFMA R19, R26, R26, R27 ;  /* 0x0000001a1a137223 */ /* 0x000fc6000000001b */
[----:B------:R-:W3:Y:S04]  /*0640*/  LDG.E.CONSTANT R26, desc[UR6][R14.64+0x4] ;  /* 0x000004060e1a7981 */ /* 0x000ee8000c1e9900 */
[----:B------:R-:W3:Y:S01]  /*0650*/  LDG.E.CONSTANT R27, desc[UR6][R16.64+0x4] ;  /* 0x00000406101b7981 */ /* 0x000ee2000c1e9900 */
[----:B----4-:R-:W-:Y:S01]  /*0660*/  FADD R24, R24, -R25 ;  /* 0x8000001918187221 */ /* 0x010fe20000000000 */
[----:B---3--:R-:W-:Y:S02]  /*0670*/  FADD R26, R26, -R27 ;  /* 0x8000001b1a1a7221 */ /* 0x008fe40000000000 */
[----:B------:R-:W3:Y:S02]  /*0680*/  LDG.E.CONSTANT R27, desc[UR6][R16.64+0x8] ;  /* 0x00000806101b7981 */ /* 0x000ee4000c1e9900 */
[----:B------:R-:W-:-:S02]  /*0690*/  FMUL R25, R26, R26 ;  /* 0x0000001a1a197220 */ /* 0x000fc40000400000 */
[----:B------:R-:W3:Y:S02]  /*06a0*/  LDG.E.CONSTANT R26, desc[UR6][R14.64+0x8] ;  /* 0x000008060e1a7981 */ /* 0x000ee4000c1e9900 */
[----:B------:R-:W-:Y:S02]  /*06b0*/  FFMA R29, R24, R24, R25 ;  /* 0x00000018181d7223 */ /* 0x000fe40000000019 */
[----:B------:R-:W4:Y:S04]  /*06c0*/  LDG.E.CONSTANT R24, desc[UR6][R14.64+0xc] ;  /* 0x00000c060e187981 */ /* 0x000f28000c1e9900 */
[----:B------:R-:W4:Y:S01]  /*06d0*/  LDG.E.CONSTANT R25, desc[UR6][R16.64+0xc] ;  /* 0x00000c0610197981 */ /* 0x000f22000c1e9900 */
[----:B------:R-:W-:-:S03]  /*06e0*/  FADD R22, R23, R22 ;  /* 0x0000001617167221 */ /* 0x000fc60000000000 */
[----:B------:R-:W5:Y:S01]  /*06f0*/  LDG.E.CONSTANT R23, desc[UR6][R14.64+0x10] ;  /* 0x000010060e177981 */ /* 0x000f62000c1e9900 */
[----:B---3--:R-:W-:Y:S01]  /*0700*/  FADD R26, R26, -R27 ;  /* 0x8000001b1a1a7221 */ /* 0x008fe20000000000 */
[----:B----4-:R-:W-:Y:S01]  /*0710*/  FADD R24, R24, -R25 ;  /* 0x8000001918187221 */ /* 0x010fe20000000000 */
[----:B------:R-:W-:Y:S01]  /*0720*/  FADD R19, R22, R19 ;  /* 0x0000001316137221 */ /* 0x000fe20000000000 */
[----:B------:R-:W2:Y:S01]  /*0730*/  LDG.E.CONSTANT R25, desc[UR6][R14.64+0x14] ;  /* 0x000014060e197981 */ /* 0x000ea2000c1e9900 */
[----:B------:R-:W-:-:S03]  /*0740*/  FFMA R29, R26, R26, R29 ;  /* 0x0000001a1a1d7223 */ /* 0x000fc6000000001d */
[----:B------:R-:W5:Y:S04]  /*0750*/  LDG.E.CONSTANT R26, desc[UR6][R16.64+0x10] ;  /* 0x00001006101a7981 */ /* 0x000f68000c1e9900 */
[----:B------:R-:W3:Y:S04]  /*0760*/  LDG.E.CONSTANT R22, desc[UR6][R14.64+0x18] ;  /* 0x000018060e167981 */ /* 0x000ee8000c1e9900 */
[----:B------:R-:W4:Y:S01]  /*0770*/  LDG.E.CONSTANT R27, desc[UR6][R16.64+0x1c] ;  /* 0x00001c06101b7981 */ /* 0x000f22000c1e9900 */
[----:B--2---:R-:W-:Y:S01]  /*0780*/  FADD R25, R25, -R28 ;  /* 0x8000001c19197221 */ /* 0x004fe20000000000 */
[----:B-----5:R-:W-:-:S03]  /*0790*/  FADD R23, R23, -R26 ;  /* 0x8000001a17177221 */ /* 0x020fc60000000000 */
[----:B------:R-:W-:Y:S02]  /*07a0*/  FMUL R26, R25, R25 ;  /* 0x00000019191a7220 */ /* 0x000fe40000400000 */
[----:B------:R0:W3:Y:S02]  /*07b0*/  LDG.E.CONSTANT R25, desc[UR6][R16.64+0x18] ;  /* 0x0000180610197981 */ /* 0x0000e4000c1e9900 */
[----:B------:R-:W-:Y:S02]  /*07c0*/  FFMA R23, R23, R23, R26 ;  /* 0x0000001717177223 */ /* 0x000fe4000000001a */
[----:B------:R1:W4:Y:S01]  /*07d0*/  LDG.E.CONSTANT R26, desc[UR6][R14.64+0x1c] ;  /* 0x00001c060e1a7981 */ /* 0x000322000c1e9900 */
[----:B------:R-:W-:-:S04]  /*07e0*/  IADD3 R18, PT, PT, R18, 0x4, RZ ;  /* 0x0000000412127810 */ /* 0x000fc80007ffe0ff */
[----:B------:R-:W-:Y:S01]  /*07f0*/  ISETP.NE.AND P3, PT, R18, RZ, PT ;  /* 0x000000ff1200720c */ /* 0x000fe20003f65270 */
[----:B------:R-:W-:Y:S01]  /*0800*/  FFMA R24, R24, R24, R29 ;  /* 0x0000001818187223 */ /* 0x000fe2000000001d */
[----:B0-----:R-:W-:-:S03]  /*0810*/  IADD3 R16, P5, PT, R16, 0x40, RZ ;  /* 0x0000004010107810 */ /* 0x001fc60007fbe0ff */
[----:B------:R-:W-:Y:S01]  /*0820*/  FADD R19, R19, R24 ;  /* 0x0000001813137221 */ /* 0x000fe20000000000 */
[----:B-1----:R-:W-:Y:S02]  /*0830*/  IADD3 R14, P4, PT, R14, 0x40, RZ ;  /* 0x000000400e0e7810 */ /* 0x002fe40007f9e0ff */
[----:B------:R-:W-:Y:S02]  /*0840*/  IADD3.X R17, PT, PT, RZ, R17, RZ, P5, !PT ;  /* 0x00000011ff117210 */ /* 0x000fe40002ffe4ff */
[----:B------:R-:W-:Y:S02]  /*0850*/  IADD3.X R15, PT, PT, RZ, R15, RZ, P4, !PT ;  /* 0x0000000fff0f7210 */ /* 0x000fe400027fe4ff */
[----:B------:R-:W-:Y:S01]  /*0860*/  IADD3 R21, PT, PT, R21, 0x10, RZ ;  /* 0x0000001015157810 */ /* 0x000fe20007ffe0ff */
[----:B---3--:R-:W-:-:S04]  /*0870*/  FADD R22, R22, -R25 ;  /* 0x8000001916167221 */ /* 0x008fc80000000000 */
[----:B------:R-:W-:Y:S01]  /*0880*/  FFMA R23, R22, R22, R23 ;  /* 0x0000001616177223 */ /* 0x000fe20000000017 */
[----:B----4-:R-:W-:-:S04]  /*0890*/  FADD R26, R26, -R27 ;  /* 0x8000001b1a1a7221 */ /* 0x010fc80000000000 */
[----:B------:R-:W-:-:S04]  /*08a0*/  FFMA R22, R26, R26, R23 ;  /* 0x0000001a1a167223 */ /* 0x000fc80000000017 */
[----:B------:R-:W-:Y:S01]  /*08b0*/  FADD R22, R19, R22 ;  /* 0x0000001613167221 */ /* 0x000fe20000000000 */
[----:B------:R-:W-:Y:S06]  /*08c0*/  @P3 BRA `(.L_x_99) ;  /* 0xfffffff800d03947 */ /* 0x000fec000383ffff */
.L_x_98:
        /* <DEDUP_REMOVED lines=14> */
[----:B------:R-:W3:Y:S01]  /*09b0*/  LDG.E.CONSTANT R24, desc[UR6][R16.64] ;  /* 0x0000000610187981 */ /* 0x000ee2000c1e9900 */
        /* <DEDUP_REMOVED lines=8> */
[----:B------:R-:W-:Y:S01]  /*0a40*/  ISETP.NE.AND P4, PT, R20, 0x1, PT ;  /* 0x000000011400780c */ /* 0x000fe20003f85270 */
[----:B---3--:R-:W-:Y:S01]  /*0a50*/  FADD R23, R23, -R24 ;  /* 0x8000001817177221 */ /* 0x008fe20000000000 */
[----:B--2---:R-:W-:-:S03]  /*0a60*/  FADD R21, R21, -R26 ;  /* 0x8000001a15157221 */ /* 0x004fc60000000000 */
[----:B------:R-:W-:-:S04]  /*0a70*/  FFMA R28, R23, R23, R28 ;  /* 0x00000017171c7223 */ /* 0x000fc8000000001c */
[----:B------:R-:W-:-:S04]  /*0a80*/  FFMA R21, R21, R21, R28 ;  /* 0x0000001515157223 */ /* 0x000fc8000000001c */
[----:B------:R-:W-:Y:S01]  /*0a90*/  FADD R22, R22, R21 ;  /* 0x0000001516167221 */ /* 0x000fe20000000000 */
[----:B------:R-:W-:Y:S06]  /*0aa0*/  @!P4 BRA `(.L_x_100) ;  /* 0x00000000008cc947 */ /* 0x000fec0003800000 */
        /* <DEDUP_REMOVED lines=12> */
[----:B------:R-:W-:-:S13]  /*0b70*/  ISETP.NE.AND P4, PT, R20, 0x2, PT ;  /* 0x000000021400780c */ /* 0x000fda0003f85270 */
[----:B------:R-:W4:Y:S04]  /*0b80*/  @P4 LDG.E.CONSTANT R27, desc[UR6][R16.64+0x24] ;  /* 0x00002406101b4981 */ /* 0x000f28000c1e9900 */
[----:B------:R-:W5:Y:S01]  /*0b90*/  @P4 LDG.E.CONSTANT R25, desc[UR6][R18.64+0x2c] ;  /* 0x00002c0612194981 */ /* 0x000f62000c1e9900 */
[----:B---3--:R-:W-:-:S03]  /*0ba0*/  FADD R23, R23, -R24 ;  /* 0x8000001817177221 */ /* 0x008fc60000000000 */
[----:B------:R-:W3:Y:S01]  /*0bb0*/  @P4 LDG.E.CONSTANT R24, desc[UR6][R18.64+0x20] ;  /* 0x0000200612184981 */ /* 0x000ee2000c1e9900 */
[----:B------:R-:W-:-:S03]  /*0bc0*/  FFMA R28, R23, R23, R28 ;  /* 0x00000017171c7223 */ /* 0x000fc6000000001c */
[----:B------:R-:W3:Y:S01]  /*0bd0*/  @P4 LDG.E.CONSTANT R23, desc[UR6][R16.64+0x20] ;  /* 0x0000200610174981 */ /* 0x000ee2000c1e9900 */
[----:B--2---:R-:W-:-:S03]  /*0be0*/  FADD R21, R21, -R26 ;  /* 0x8000001a15157221 */ /* 0x004fc60000000000 */
[----:B------:R-:W4:Y:S01]  /*0bf0*/  @P4 LDG.E.CONSTANT R26, desc[UR6][R18.64+0x24] ;  /* 0x00002406121a4981 */ /* 0x000f22000c1e9900 */
[----:B------:R-:W-:-:S03]  /*0c00*/  FFMA R21, R21, R21, R28 ;  /* 0x0000001515157223 */ /* 0x000fc6000000001c */
[----:B------:R-:W2:Y:S01]  /*0c10*/  @P4 LDG.E.CONSTANT R28, desc[UR6][R16.64+0x28] ;  /* 0x00002806101c4981 */ /* 0x000ea2000c1e9900 */
[----:B---3--:R-:W-:-:S03]  /*0c20*/  @P4 FADD R24, R24, -R23 ;  /* 0x8000001718184221 */ /* 0x008fc60000000000 */
[----:B------:R-:W2:Y:S01]  /*0c30*/  @P4 LDG.E.CONSTANT R23, desc[UR6][R18.64+0x28] ;  /* 0x0000280612174981 */ /* 0x000ea2000c1e9900 */
[----:B----4-:R-:W-:-:S03]  /*0c40*/  @P4 FADD R26, R26, -R27 ;  /* 0x8000001b1a1a4221 */ /* 0x010fc60000000000 */
[----:B------:R-:W5:Y:S01]  /*0c50*/  @P4 LDG.E.CONSTANT R27, desc[UR6][R16.64+0x2c] ;  /* 0x00002c06101b4981 */ /* 0x000f62000c1e9900 */
[----:B------:R-:W-:-:S04]  /*0c60*/  @P4 FMUL R29, R26, R26 ;  /* 0x0000001a1a1d4220 */ /* 0x000fc80000400000 */
[----:B------:R-:W-:Y:S01]  /*0c70*/  @P4 FFMA R24, R24, R24, R29 ;  /* 0x0000001818184223 */ /* 0x000fe2000000001d */
[----:B------:R-:W-:Y:S01]  /*0c80*/  FADD R22, R22, R21 ;  /* 0x0000001516167221 */ /* 0x000fe20000000000 */
[----:B--2---:R-:W-:Y:S01]  /*0c90*/  @P4 FADD R23, R23, -R28 ;  /* 0x8000001c17174221 */ /* 0x004fe20000000000 */
[----:B-----5:R-:W-:-:S03]  /*0ca0*/  @P4 FADD R25, R25, -R27 ;  /* 0x8000001b19194221 */ /* 0x020fc60000000000 */
[----:B------:R-:W-:-:S04]  /*0cb0*/  @P4 FFMA R24, R23, R23, R24 ;  /* 0x0000001717184223 */ /* 0x000fc80000000018 */
[----:B------:R-:W-:-:S04]  /*0cc0*/  @P4 FFMA R25, R25, R25, R24 ;  /* 0x0000001919194223 */ /* 0x000fc80000000018 */
[----:B------:R-:W-:-:S07]  /*0cd0*/  @P4 FADD R22, R22, R25 ;  /* 0x0000001916164221 */ /* 0x000fce0000000000 */
.L_x_100:
[----:B------:R-:W-:Y:S05]  /*0ce0*/  @P3 BRA `(.L_x_101) ;  /* 0x0000000800583947 */ /* 0x000fea0003800000 */
[----:B------:R-:W-:Y:S02]  /*0cf0*/  ISETP.NE.AND P3, PT, R7, RZ, PT ;  /* 0x000000ff0700720c */ /* 0x000fe40003f65270 */
[----:B------:R-:W-:Y:S01]  /*0d00*/  MOV R21, R11 ;  /* 0x0000000b00157202 */ /* 0x000fe20000000f00 */
[----:B------:R-:W-:Y:S10]  /*0d10*/  @!P0 BRA `(.L_x_102) ;  /* 0x0000000400208947 */ /* 0x000ff40003800000 */
[----:B------:R-:W-:Y:S01]  /*0d20*/  MOV R21, R11 ;  /* 0x0000000b00157202 */ /* 0x000fe20000000f00 */
[----:B------:R-:W-:-:S06]  /*0d30*/  UMOV UR4, URZ ;  /* 0x000000ff00047c82 */ /* 0x000fcc0008000000 */
.L_x_103:
[----:B------:R-:W-:-:S04]  /*0d40*/  IMAD.WIDE.U32 R18, R21, 0x4, R12 ;  /* 0x0000000415127825 */ /* 0x000fc800078e000c */
[----:B------:R-:W-:Y:S01]  /*0d50*/  IMAD.WIDE.U32 R16, R21, 0x4, R14 ;  /* 0x0000000415107825 */ /* 0x000fe200078e000e */
[----:B------:R-:W2:Y:S04]  /*0d60*/  LDG.E.CONSTANT R23, desc[UR6][R18.64] ;  /* 0x0000000612177981 */ /* 0x000ea8000c1e9900 */
[----:B------:R-:W2:Y:S04]  /*0d70*/  LDG.E.CONSTANT R24, desc[UR6][R16.64] ;  /* 0x0000000610187981 */ /* 0x000ea8000c1e9900 */
[----:B------:R-:W3:Y:S04]  /*0d80*/  LDG.E.CONSTANT R25, desc[UR6][R18.64+0x8] ;  /* 0x0000080612197981 */ /* 0x000ee8000c1e9900 */
[----:B------:R-:W3:Y:S04]  /*0d90*/  LDG.E.CONSTANT R26, desc[UR6][R16.64+0x8] ;  /* 0x00000806101a7981 */ /* 0x000ee8000c1e9900 */
[----:B------:R-:W4:Y:S04]  /*0da0*/  LDG.E.CONSTANT R27, desc[UR6][R16.64+0x38] ;  /* 0x00003806101b7981 */ /* 0x000f28000c1e9900 */
[----:B------:R-:W5:Y:S01]  /*0db0*/  LDG.E.CONSTANT R29, desc[UR6][R16.64+0x3c] ;  /* 0x00003c06101d7981 */ /* 0x000f62000c1e9900 */
[----:B--2---:R-:W-:-:S03]  /*0dc0*/  FADD R23, R23, -R24 ;  /* 0x8000001817177221 */ /* 0x004fc60000000000 */
[----:B------:R-:W2:Y:S01]  /*0dd0*/  LDG.E.CONSTANT R24, desc[UR6][R18.64+0x4] ;  /* 0x0000040612187981 */ /* 0x000ea2000c1e9900 */
[----:B------:R-:W-:-:S03]  /*0de0*/  FFMA R22, R23, R23, R22 ;  /* 0x0000001717167223 */ /* 0x000fc60000000016 */
[----:B------:R-:W2:Y:S01]  /*0df0*/  LDG.E.CONSTANT R23, desc[UR6][R16.64+0x4] ;  /* 0x0000040610177981 */ /* 0x000ea2000c1e9900 */
[----:B---3--:R-:W-:-:S03]  /*0e00*/  FADD R25, R25, -R26 ;  /* 0x8000001a19197221 */ /* 0x008fc60000000000 */
[----:B------:R-:W3:Y:S01]  /*0e10*/  LDG.E.CONSTANT R26, desc[UR6][R16.64+0x10] ;  /* 0x00001006101a7981 */ /* 0x000ee2000c1e9900 */
[----:B--2---:R-:W-:-:S03]  /*0e20*/  FADD R23, R24, -R23 ;  /* 0x8000001718177221 */ /* 0x004fc60000000000 */
[----:B------:R-:W2:Y:S01]  /*0e30*/  LDG.E.CONSTANT R24, desc[UR6][R16.64+0xc] ;  /* 0x00000c0610187981 */ /* 0x000ea2000c1e9900 */
[----:B------:R-:W-:-:S03]  /*0e40*/  FFMA R22, R23, R23, R22 ;  /* 0x0000001717167223 */ /* 0x000fc60000000016 */
[----:B------:R-:W2:Y:S01]  /*0e50*/  LDG.E.CONSTANT R23, desc[UR6][R18.64+0xc] ;  /* 0x00000c0612177981 */ /* 0x000ea2000c1e9900 */
[----:B------:R-:W-:-:S03]  /*0e60*/  FFMA R22, R25, R25, R22 ;  /* 0x0000001919167223 */ /* 0x000fc60000000016 */
[----:B------:R-:W3:Y:S01]  /*0e70*/  LDG.E.CONSTANT R25, desc[UR6][R18.64+0x10] ;  /* 0x0000100612197981 */ /* 0x000ee2000c1e9900 */
[----:B--2---:R-:W-:-:S03]  /*0e80*/  FADD R23, R23, -R24 ;  /* 0x8000001817177221 */ /* 0x004fc60000000000 */
[----:B------:R-:W2:Y:S01]  /*0e90*/  LDG.E.CONSTANT R24, desc[UR6][R16.64+0x14] ;  /* 0x0000140610187981 */ /* 0x000ea2000c1e9900 */
[----:B---3--:R-:W-:Y:S01]  /*0ea0*/  FADD R25, R25, -R26 ;  /* 0x8000001a19197221 */ /* 0x008fe20000000000 */
[----:B------:R-:W-:Y:S02]  /*0eb0*/  FFMA R22, R23, R23, R22 ;  /* 0x0000001717167223 */ /* 0x000fe40000000016 */
[----:B------:R-:W3:Y:S04]  /*0ec0*/  LDG.E.CONSTANT R26, desc[UR6][R16.64+0x18] ;  /* 0x00001806101a7981 */ /* 0x000ee8000c1e9900 */
        /* <DEDUP_REMOVED lines=29> */
[----:B------:R-:W-:Y:S01]  /*10a0*/  FFMA R22, R23, R23, R22 ;  /* 0x0000001717167223 */ /* 0x000fe20000000016 */
[----:B---3--:R-:W-:Y:S02]  /*10b0*/  FADD R25, R25, -R26 ;  /* 0x8000001a19197221 */ /* 0x008fe40000000000 */
[----:B------:R-:W2:Y:S02]  /*10c0*/  LDG.E.CONSTANT R23, desc[UR6][R18.64+0x34] ;  /* 0x0000340612177981 */ /* 0x000ea4000c1e9900 */
[----:B------:R-:W-:Y:S02]  /*10d0*/  FFMA R25, R25, R25, R22 ;  /* 0x0000001919197223 */ /* 0x000fe40000000016 */
[----:B------:R-:W5:Y:S04]  /*10e0*/  LDG.E.CONSTANT R26, desc[UR6][R18.64+0x3c] ;  /* 0x00003c06121a7981 */ /* 0x000f68000c1e9900 */
[----:B------:R-:W4:Y:S01]  /*10f0*/  LDG.E.CONSTANT R22, desc[UR6][R18.64+0x38] ;  /* 0x0000380612167981 */ /* 0x000f22000c1e9900 */
[----:B------:R-:W-:-:S04]  /*1100*/  UIADD3 UR4, UPT, UPT, UR4, 0x10, URZ ;  /* 0x0000001004047890 */ /* 0x000fc8000fffe0ff */
[----:B------:R-:W-:Y:S01]  /*1110*/  UISETP.NE.AND UP0, UPT, UR4, URZ, UPT ;  /* 0x000000ff0400728c */ /* 0x000fe2000bf05270 */
[----:B------:R-:W-:Y:S01]  /*1120*/  IADD3 R21, PT, PT, R21, 0x10, RZ ;  /* 0x0000001015157810 */ /* 0x000fe20007ffe0ff */
[----:B--2---:R-:W-:-:S04]  /*1130*/  FADD R24, R23, -R24 ;  /* 0x8000001817187221 */ /* 0x004fc80000000000 */
[----:B------:R-:W-:Y:S01]  /*1140*/  FFMA R25, R24, R24, R25 ;  /* 0x0000001818197223 */ /* 0x000fe20000000019 */
[----:B----4-:R-:W-:Y:S01]  /*1150*/  FADD R22, R22, -R27 ;  /* 0x8000001b16167221 */ /* 0x010fe20000000000 */
[----:B-----5:R-:W-:-:S03]  /*1160*/  FADD R29, R26, -R29 ;  /* 0x8000001d1a1d7221 */ /* 0x020fc60000000000 */
[----:B------:R-:W-:-:S04]  /*1170*/  FFMA R22, R22, R22, R25 ;  /* 0x0000001616167223 */ /* 0x000fc80000000019 */
[----:B------:R-:W-:Y:S01]  /*1180*/  FFMA R22, R29, R29, R22 ;  /* 0x0000001d1d167223 */ /* 0x000fe20000000016 */
[----:B------:R-:W-:Y:S06]  /*1190*/  BRA.U UP0, `(.L_x_103) ;  /* 0xfffffff900e87547 */ /* 0x000fec000b83ffff */
.L_x_102:
        /* <DEDUP_REMOVED lines=10> */
[----:B------:R-:W5:Y:S04]  /*1240*/  LDG.E.CONSTANT R28, desc[UR6][R18.64+0x14] ;  /* 0x00001406121c7981 */ /* 0x000f68000c1e9900 */
[----:B------:R-:W5:Y:S01]  /*1250*/  LDG.E.CONSTANT R29, desc[UR6][R18.64+0x1c] ;  /* 0x00001c06121d7981 */ /* 0x000f62000c1e9900 */
[----:B--2---:R-:W-:-:S03]  /*1260*/  FADD R23, R23, -R24 ;  /* 0x8000001817177221 */ /* 0x004fc60000000000 */
[----:B------:R-:W2:Y:S01]  /*1270*/  LDG.E.CONSTANT R24, desc[UR6][R16.64+0x4] ;  /* 0x0000040610187981 */ /* 0x000ea2000c1e9900 */
[----:B------:R-:W-:-:S03]  /*1280*/  FFMA R22, R23, R23, R22 ;  /* 0x0000001717167223 */ /* 0x000fc60000000016 */
[----:B------:R-:W2:Y:S01]  /*1290*/  LDG.E.CONSTANT R23, desc[UR6][R18.64+0x4] ;  /* 0x0000040612177981 */ /* 0x000ea2000c1e9900 */
[----:B---3--:R-:W-:-:S03]  /*12a0*/  FADD R25, R25, -R26 ;  /* 0x8000001a19197221 */ /* 0x008fc60000000000 */
[----:B------:R-:W5:Y:S01]  /*12b0*/  LDG.E.CONSTANT R26, desc[UR6][R16.64+0x1c] ;  /* 0x00001c06101a7981 */ /* 0x000f62000c1e9900 */
[----:B--2---:R-:W-:-:S03]  /*12c0*/  FADD R23, R24, -R23 ;  /* 0x8000001718177221 */ /* 0x004fc60000000000 */
[----:B------:R-:W4:Y:S01]  /*12d0*/  LDG.E.CONSTANT R24, desc[UR6][R16.64+0xc] ;  /* 0x00000c0610187981 */ /* 0x000f22000c1e9900 */
[----:B------:R-:W-:-:S03]  /*12e0*/  FFMA R22, R23, R23, R22 ;  /* 0x0000001717167223 */ /* 0x000fc60000000016 */
[----:B------:R-:W2:Y:S01]  /*12f0*/  LDG.E.CONSTANT R23, desc[UR6][R18.64+0x10] ;  /* 0x0000100612177981 */ /* 0x000ea2000c1e9900 */
[----:B------:R-:W-:-:S03]  /*1300*/  FFMA R25, R25, R25, R22 ;  /* 0x0000001919197223 */ /* 0x000fc60000000016 */
[----:B------:R-:W2:Y:S01]  /*1310*/  LDG.E.CONSTANT R22, desc[UR6][R16.64+0x10] ;  /* 0x0000100610167981 */ /* 0x000ea2000c1e9900 */
[----:B----4-:R-:W-:-:S04]  /*1320*/  FADD R24, R24, -R27 ;  /* 0x8000001b18187221 */ /* 0x010fc80000000000 */
[----:B------:R-:W-:Y:S02]  /*1330*/  FFMA R27, R24, R24, R25 ;  /* 0x00000018181b7223 */ /* 0x000fe40000000019 */
[----:B------:R-:W3:Y:S01]  /*1340*/  LDG.E.CONSTANT R25, desc[UR6][R16.64+0x14] ;  /* 0x0000140610197981 */ /* 0x000ee2000c1e9900 */
[----:B--2---:R-:W-:-:S03]  /*1350*/  FADD R22, R22, -R23 ;  /* 0x8000001716167221 */ /* 0x004fc60000000000 */
[----:B------:R-:W2:Y:S04]  /*1360*/  LDG.E.CONSTANT R24, desc[UR6][R16.64+0x18] ;  /* 0x0000180610187981 */ /* 0x000ea8000c1e9900 */
[----:B------:R-:W2:Y:S01]  /*1370*/  LDG.E.CONSTANT R23, desc[UR6][R18.64+0x18] ;  /* 0x0000180612177981 */ /* 0x000ea2000c1e9900 */
[----:B------:R-:W-:Y:S01]  /*1380*/  FFMA R27, R22, R22, R27 ;  /* 0x00000016161b7223 */ /* 0x000fe2000000001b */
[----:B-----5:R-:W-:Y:S01]  /*1390*/  FADD R26, R26, -R29 ;  /* 0x8000001d1a1a7221 */ /* 0x020fe20000000000 */
[----:B------:R-:W-:Y:S01]  /*13a0*/  IADD3 R21, PT, PT, R21, 0x8, RZ ;  /* 0x0000000815157810 */ /* 0x000fe20007ffe0ff */
[----:B---3--:R-:W-:-:S04]  /*13b0*/  FADD R28, R25, -R28 ;  /* 0x8000001c191c7221 */ /* 0x008fc80000000000 */
[----:B------:R-:W-:Y:S01]  /*13c0*/  FFMA R27, R28, R28, R27 ;  /* 0x0000001c1c1b7223 */ /* 0x000fe2000000001b */
[----:B--2---:R-:W-:-:S04]  /*13d0*/  FADD R24, R24, -R23 ;  /* 0x8000001718187221 */ /* 0x004fc80000000000 */
[----:B------:R-:W-:-:S04]  /*13e0*/  FFMA R27, R24, R24, R27 ;  /* 0x00000018181b7223 */ /* 0x000fc8000000001b */
[----:B------:R-:W-:-:S07]  /*13f0*/  FFMA R22, R26, R26, R27 ;  /* 0x0000001a1a167223 */ /* 0x000fce000000001b */
.L_x_104:
[----:B------:R-:W-:Y:S05]  /*1400*/  @!P3 BRA `(.L_x_101) ;  /* 0x000000000090b947 */ /* 0x000fea0003800000 */
[----:B------:R-:W-:-:S04]  /*1410*/  @P1 IMAD.WIDE.U32 R16, R21, 0x4, R12 ;  /* 0x0000000415101825 */ /* 0x000fc800078e000c */
[C---:B------:R-:W-:Y:S01]  /*1420*/  @P1 IMAD.WIDE.U32 R18, R21.reuse, 0x4, R14 ;  /* 0x0000000415121825 */ /* 0x040fe200078e000e */
[----:B------:R-:W2:Y:S04]  /*1430*/  @P1 LDG.E.CONSTANT R25, desc[UR6][R16.64] ;  /* 0x0000000610191981 */ /* 0x000ea8000c1e9900 */
[----:B------:R-:W2:Y:S04]  /*1440*/  @P1 LDG.E.CONSTANT R24, desc[UR6][R18.64] ;  /* 0x0000000612181981 */ /* 0x000ea8000c1e9900 */
[----:B------:R-:W3:Y:S04]  /*1450*/  @P1 LDG.E.CONSTANT R28, desc[UR6][R16.64+0x4] ;  /* 0x00000406101c1981 */ /* 0x000ee8000c1e9900 */
[----:B------:R-:W3:Y:S01]  /*1460*/  @P1 LDG.E.CONSTANT R29, desc[UR6][R18.64+0x4] ;  /* 0x00000406121d1981 */ /* 0x000ee2000c1e9900 */
[----:B------:R-:W-:-:S03]  /*1470*/  @P1 IADD3 R21, PT, PT, R21, 0x4, RZ ;  /* 0x0000000415151810 */ /* 0x000fc60007ffe0ff */
[----:B------:R-:W4:Y:S04]  /*1480*/  @P1 LDG.E.CONSTANT R23, desc[UR6][R16.64+0x8] ;  /* 0x0000080610171981 */ /* 0x000f28000c1e9900 */
[----:B------:R-:W4:Y:S01]  /*1490*/  @P1 LDG.E.CONSTANT R26, desc[UR6][R18.64+0x8] ;  /* 0x00000806121a1981 */ /* 0x000f22000c1e9900 */
[----:B------:R-:W-:-:S03]  /*14a0*/  IMAD.WIDE.U32 R14, R21, 0x4, R14 ;  /* 0x00000004150e7825 */ /* 0x000fc600078e000e */
[----:B------:R0:W5:Y:S01]  /*14b0*/  @P1 LDG.E.CONSTANT R27, desc[UR6][R16.64+0xc] ;  /* 0x00000c06101b1981 */ /* 0x000162000c1e9900 */
[----:B--2---:R-:W-:-:S04]  /*14c0*/  @P1 FADD R25, R25, -R24 ;  /* 0x8000001819191221 */ /* 0x004fc80000000000 */
[----:B0-----:R-:W-:Y:S01]  /*14d0*/  @P1 FFMA R17, R25, R25, R22 ;  /* 0x0000001919111223 */ /* 0x001fe20000000016 */
[----:B------:R-:W-:-:S04]  /*14e0*/  IMAD.WIDE.U32 R24, R21, 0x4, R12 ;  /* 0x0000000415187825 */ /* 0x000fc800078e000c */
[----:B---3--:R-:W-:Y:S02]  /*14f0*/  @P1 FADD R28, R28, -R29 ;  /* 0x8000001d1c1c1221 */ /* 0x008fe40000000000 */
[----:B------:R-:W5:Y:S02]  /*1500*/  @P1 LDG.E.CONSTANT R29, desc[UR6][R18.64+0xc] ;  /* 0x00000c06121d1981 */ /* 0x000f64000c1e9900 */
[----:B------:R-:W-:Y:S02]  /*1510*/  @P1 FFMA R17, R28, R28, R17 ;  /* 0x0000001c1c111223 */ /* 0x000fe40000000011 */
[----:B------:R-:W2:Y:S04]  /*1520*/  LDG.E.CONSTANT R21, desc[UR6][R24.64] ;  /* 0x0000000618157981 */ /* 0x000ea8000c1e9900 */
[----:B------:R-:W2:Y:S01]  /*1530*/  LDG.E.CONSTANT R28, desc[UR6][R14.64] ;  /* 0x000000060e1c7981 */ /* 0x000ea2000c1e9900 */
[----:B------:R-:W-:Y:S01]  /*1540*/  ISETP.NE.AND P3, PT, R7, 0x1, PT ;  /* 0x000000010700780c */ /* 0x000fe20003f65270 */
        /* <DEDUP_REMOVED lines=16> */
.L_x_101:
[----:B------:R-:W0:Y:S01]  /*1650*/  LDCU UR4, c[0x0][0x390] ;  /* 0x00007200ff0477ac */ /* 0x000e220008000800 */
[----:B------:R-:W-:Y:S02]  /*1660*/  IADD3 R14, PT, PT, R9, 0x1, RZ ;  /* 0x00000001090e7810 */ /* 0x000fe40007ffe0ff */
[----:B------:R-:W-:-:S04]  /*1670*/  FSETP.GE.AND P3, PT, R22, R3, PT ;  /* 0x000000031600720b */ /* 0x000fc80003f66000 */
[----:B------:R-:W-:Y:S02]  /*1680*/  FSEL R3, R22, R3, !P3 ;  /* 0x0000000316037208 */ /* 0x000fe40005800000 */
[----:B------:R-:W-:Y:S02]  /*1690*/  SEL R2, R9, R2, !P3 ;  /* 0x0000000209027207 */ /* 0x000fe40005800000 */
[----:B0-----:R-:W-:-:S13]  /*16a0*/  ISETP.NE.AND P4, PT, R14, UR4, PT ;  /* 0x000000040e007c0c */ /* 0x001fda000bf85270 */
[----:B------:R-:W-:Y:S05]  /*16b0*/  @!P4 BRA `(.L_x_96) ;  /* 0x0000000800ecc947 */ /* 0x000fea0003800000 */
[----:B------:R-:W-:Y:S01]  /*16c0*/  MOV R9, R14 ;  /* 0x0000000e00097202 */ /* 0x000fe20000000f00 */
[----:B------:R-:W-:Y:S06]  /*16d0*/  BRA `(.L_x_105) ;  /* 0xffffffe800fc7947 */ /* 0x000fec000383ffff */
.L_x_97:
[C---:B------:R-:W-:Y:S01]  /*16e0*/  LOP3.LUT R5, R7.reuse, 0xf, RZ, 0xc0, !PT ;  /* 0x0000000f07057812 */ /* 0x040fe200078ec0ff */
[----:B------:R-:W-:Y:S01]  /*16f0*/  HFMA2 R9, -RZ, RZ, 0, 0 ;  /* 0x00000000ff097431 */ /* 0x000fe200000001ff */
[----:B------:R-:W-:Y:S01]  /*1700*/  LOP3.LUT R6, R7, 0x7, RZ, 0xc0, !PT ;  /* 0x0000000707067812 */ /* 0x000fe200078ec0ff */
[----:B------:R-:W0:Y:S01]  /*1710*/  LDCU UR4, c[0x0][0x394] ;  /* 0x00007280ff0477ac */ /* 0x000e220008000800 */
[----:B------:R-:W-:Y:S02]  /*1720*/  IADD3 R2, PT, PT, R5, -0x1, RZ ;  /* 0xffffffff05027810 */ /* 0x000fe40007ffe0ff */
[----:B------:R-:W-:Y:S01]  /*1730*/  IADD3 R3, PT, PT, R6, -0x1, RZ ;  /* 0xffffffff06037810 */ /* 0x000fe20007ffe0ff */
[----:B------:R-:W1:Y:S01]  /*1740*/  LDCU UR5, c[0x0][0x390] ;  /* 0x00007200ff0577ac */ /* 0x000e620008000800 */
[----:B------:R-:W-:Y:S02]  /*1750*/  ISETP.GE.U32.AND P0, PT, R2, 0x7, PT ;  /* 0x000000070200780c */ /* 0x000fe40003f06070 */
[----:B------:R-:W-:-:S02]  /*1760*/  ISETP.GE.U32.AND P1, PT, R3, 0x3, PT ;  /* 0x000000030300780c */ /* 0x000fc40003f26070 */
[----:B------:R-:W-:Y:S02]  /*1770*/  LOP3.LUT R8, R7, 0x3, RZ, 0xc0, !PT ;  /* 0x0000000307087812 */ /* 0x000fe400078ec0ff */
[----:B------:R-:W-:Y:S02]  /*1780*/  MOV R3, 0x7f800000 ;  /* 0x7f80000000037802 */ /* 0x000fe40000000f00 */
[----:B------:R-:W-:-:S07]  /*1790*/  MOV R2, 0xffffffff ;  /* 0xffffffff00027802 */ /* 0x000fce0000000f00 */
.L_x_110:
[----:B------:R-:W-:Y:S02]  /*17a0*/  ISETP.GE.AND P2, PT, R7, 0x1, PT ;  /* 0x000000010700780c */ /* 0x000fe40003f46270 */
[----:B------:R-:W-:-:S11]  /*17b0*/  MOV R20, RZ ;  /* 0x000000ff00147202 */ /* 0x000fd60000000f00 */
[----:B--2---:R-:W-:Y:S05]  /*17c0*/  @!P2 BRA `(.L_x_106) ;  /* 0x000000080090a947 */ /* 0x004fea0003800000 */
[----:B------:R-:W2:Y:S01]  /*17d0*/  LDC.64 R14, c[0x0][0x380] ;  /* 0x0000e000ff0e7b82 */ /* 0x000ea20000000a00 */
[----:B0-----:R-:W-:Y:S02]  /*17e0*/  UISETP.GE.U32.AND UP0, UPT, UR4, 0x10, UPT ;  /* 0x000000100400788c */ /* 0x001fe4000bf06070 */
[----:B------:R-:W-:-:S04]  /*17f0*/  IMAD.WIDE.U32 R10, R9, UR4, RZ ;  /* 0x00000004090a7c25 */ /* 0x000fc8000f8e00ff */
[----:B------:R-:W-:Y:S01]  /*1800*/  HFMA2 R19, -RZ, RZ, 0, 0 ;  /* 0x00000000ff137431 */ /* 0x000fe200000001ff */
[----:B------:R-:W-:Y:S02]  /*1810*/  ISETP.NE.AND P2, PT, R5, RZ, PT ;  /* 0x000000ff0500720c */ /* 0x000fe40003f45270 */
[----:B------:R-:W-:Y:S01]  /*1820*/  MOV R20, RZ ;  /* 0x000000ff00147202 */ /* 0x000fe20000000f00 */
[----:B------:R-:W-:Y:S01]  /*1830*/  IMAD R18, R9, R4, R11 ;  /* 0x0000000409127224 */ /* 0x000fe200078e020b */
[----:B------:R-:W-:Y:S09]  /*1840*/  BRA.U !UP0, `(.L_x_107) ;  /* 0x00000005080c7547 */ /* 0x000ff2000b800000 */
[C---:B--2---:R-:W-:Y:S01]  /*1850*/  LEA R16, P3, R10.reuse, R14, 0x2 ;  /* 0x0000000e0a107211 */ /* 0x044fe200078610ff */
[----:B------:R-:W2:Y:S03]  /*1860*/  LDG.E.CONSTANT R19, desc[UR6][R12.64] ;  /* 0x000000060c137981 */ /* 0x000ea6000c1e9900 */
[----:B------:R-:W-:Y:S01]  /*1870*/  LEA.HI.X R17, R10, R15, R18, 0x2, P3 ;  /* 0x0000000f0a117211 */ /* 0x000fe200018f1412 */
[----:B------:R-:W3:Y:S04]  /*1880*/  LDG.E.CONSTANT R23, desc[UR6][R12.64+0x4] ;  /* 0x000004060c177981 */ /* 0x000ee8000c1e9900 */
[----:B------:R-:W2:Y:S04]  /*1890*/  LDG.E.CONSTANT R20, desc[UR6][R16.64] ;  /* 0x0000000610147981 */ /* 0x000ea8000c1e9900 */
[----:B------:R-:W3:Y:S04]  /*18a0*/  LDG.E.CONSTANT R26, desc[UR6][R16.64+0x4] ;  /* 0x00000406101a7981 */ /* 0x000ee8000c1e9900 */
[----:B------:R-:W4:Y:S04]  /*18b0*/  LDG.E.CONSTANT R24, desc[UR6][R12.64+0x8] ;  /* 0x000008060c187981 */ /* 0x000f28000c1e9900 */
[----:B------:R-:W4:Y:S04]  /*18c0*/  LDG.E.CONSTANT R25, desc[UR6][R16.64+0x8] ;  /* 0x0000080610197981 */ /* 0x000f28000c1e9900 */
[----:B------:R-:W5:Y:S04]  /*18d0*/  LDG.E.CONSTANT R21, desc[UR6][R12.64+0xc] ;  /* 0x00000c060c157981 */ /* 0x000f68000c1e9900 */
[----:B------:R-:W5:Y:S04]  /*18e0*/  LDG.E.CONSTANT R22, desc[UR6][R16.64+0xc] ;  /* 0x00000c0610167981 */ /* 0x000f68000c1e9900 */
[----:B------:R-:W5:Y:S04]  /*18f0*/  LDG.E.CONSTANT R28, desc[UR6][R12.64+0x38] ;  /* 0x000038060c1c7981 */ /* 0x000f68000c1e9900 */
[----:B------:R-:W5:Y:S01]  /*1900*/  LDG.E.CONSTANT R27, desc[UR6][R16.64+0x3c] ;  /* 0x00003c06101b7981 */ /* 0x000f62000c1e9900 */
[----:B--2---:R-:W-:-:S03]  /*1910*/  FADD R19, R19, -R20 ;  /* 0x8000001413137221 */ /* 0x004fc60000000000 */
[----:B------:R-:W2:Y:S01]  /*1920*/  LDG.E.CONSTANT R20, desc[UR6][R16.64+0x10] ;  /* 0x0000100610147981 */ /* 0x000ea2000c1e9900 */
[----:B---3--:R-:W-:-:S03]  /*1930*/  FADD R26, R23, -R26 ;  /* 0x8000001a171a7221 */ /* 0x008fc60000000000 */
[----:B------:R-:W2:Y:S01]  /*1940*/  LDG.E.CONSTANT R23, desc[UR6][R12.64+0x10] ;  /* 0x000010060c177981 */ /* 0x000ea2000c1e9900 */
[----:B------:R-:W-:-:S04]  /*1950*/  FFMA R19, R19, R19, RZ ;  /* 0x0000001313137223 */ /* 0x000fc800000000ff */
[----:B------:R-:W-:Y:S01]  /*1960*/  FFMA R26, R26, R26, R19 ;  /* 0x0000001a1a1a7223 */ /* 0x000fe20000000013 */
[----:B----4-:R-:W-:Y:S01]  /*1970*/  FADD R25, R24, -R25 ;  /* 0x8000001918197221 */ /* 0x010fe20000000000 */
[----:B------:R-:W3:Y:S04]  /*1980*/  LDG.E.CONSTANT R19, desc[UR6][R12.64+0x14] ;  /* 0x000014060c137981 */ /* 0x000ee8000c1e9900 */
[----:B------:R-:W3:Y:S01]  /*1990*/  LDG.E.CONSTANT R24, desc[UR6][R16.64+0x14] ;  /* 0x0000140610187981 */ /* 0x000ee2000c1e9900 */
[----:B------:R-:W-:Y:S01]  /*19a0*/  FFMA R26, R25, R25, R26 ;  /* 0x00000019191a7223 */ /* 0x000fe2000000001a */
[----:B-----5:R-:W-:Y:S02]  /*19b0*/  FADD R25, R21, -R22 ;  /* 0x8000001615197221 */ /* 0x020fe40000000000 */
[----:B------:R-:W4:Y:S04]  /*19c0*/  LDG.E.CONSTANT R21, desc[UR6][R12.64+0x18] ;  /* 0x000018060c157981 */ /* 0x000f28000c1e9900 */
[----:B------:R-:W4:Y:S01]  /*19d0*/  LDG.E.CONSTANT R22, desc[UR6][R16.64+0x18] ;  /* 0x0000180610167981 */ /* 0x000f22000c1e9900 */
[----:B------:R-:W-:Y:S01]  /*19e0*/  FFMA R26, R25, R25, R26 ;  /* 0x00000019191a7223 */ /* 0x000fe2000000001a */
[----:B--2---:R-:W-:-:S02]  /*19f0*/  FADD R25, R23, -R20 ;  /* 0x8000001417197221 */ /* 0x004fc40000000000 */
[----:B------:R-:W2:Y:S04]  /*1a00*/  LDG.E.CONSTANT R20, desc[UR6][R12.64+0x1c] ;  /* 0x00001c060c147981 */ /* 0x000ea8000c1e9900 */
[----:B------:R-:W2:Y:S01]  /*1a10*/  LDG.E.CONSTANT R23, desc[UR6][R16.64+0x1c] ;  /* 0x00001c0610177981 */ /* 0x000ea2000c1e9900 */
[----:B------:R-:W-:Y:S01]  /*1a20*/  FFMA R26, R25, R25, R26 ;  /* 0x00000019191a7223 */ /* 0x000fe2000000001a */
[----:B---3--:R-:W-:Y:S02]  /*1a30*/  FADD R25, R19, -R24 ;  /* 0x8000001813197221 */ /* 0x008fe40000000000 */
[----:B------:R-:W3:Y:S04]  /*1a40*/  LDG.E.CONSTANT R19, desc[UR6][R12.64+0x20] ;  /* 0x000020060c137981 */ /* 0x000ee8000c1e9900 */
[----:B------:R-:W3:Y:S01]  /*1a50*/  LDG.E.CONSTANT R24, desc[UR6][R16.64+0x20] ;  /* 0x0000200610187981 */ /* 0x000ee2000c1e9900 */
[----:B------:R-:W-:Y:S01]  /*1a60*/  FFMA R26, R25, R25, R26 ;  /* 0x00000019191a7223 */ /* 0x000fe2000000001a */
[----:B----4-:R-:W-:-:S02]  /*1a70*/  FADD R21, R21, -R22 ;  /* 0x8000001615157221 */ /* 0x010fc40000000000 */
[----:B------:R-:W4:Y:S02]  /*1a80*/  LDG.E.CONSTANT R22, desc[UR6][R16.64+0x24] ;  /* 0x0000240610167981 */ /* 0x000f24000c1e9900 */
[----:B------:R-:W-:Y:S02]  /*1a90*/  FFMA R25, R21, R21, R26 ;  /* 0x0000001515197223 */ /* 0x000fe4000000001a */
[----:B------:R-:W4:Y:S04]  /*1aa0*/  LDG.E.CONSTANT R21, desc[UR6][R12.64+0x24] ;  /* 0x000024060c157981 */ /* 0x000f28000c1e9900 */
[----:B------:R-:W5:Y:S01]  /*1ab0*/  LDG.E.CONSTANT R26, desc[UR6][R12.64+0x28] ;  /* 0x000028060c1a7981 */ /* 0x000f62000c1e9900 */
[----:B--2---:R-:W-:-:S03]  /*1ac0*/  FADD R20, R20, -R23 ;  /* 0x8000001714147221 */ /* 0x004fc60000000000 */
[----:B------:R-:W5:Y:S01]  /*1ad0*/  LDG.E.CONSTANT R23, desc[UR6][R16.64+0x28] ;  /* 0x0000280610177981 */ /* 0x000f62000c1e9900 */
[----:B------:R-:W-:-:S03]  /*1ae0*/  FFMA R25, R20, R20, R25 ;  /* 0x0000001414197223 */ /* 0x000fc60000000019 */
[----:B------:R-:W2:Y:S01]  /*1af0*/  LDG.E.CONSTANT R20, desc[UR6][R12.64+0x2c] ;  /* 0x00002c060c147981 */ /* 0x000ea2000c1e9900 */
[----:B---3--:R-:W-:-:S03]  /*1b00*/  FADD R24, R19, -R24 ;  /* 0x8000001813187221 */ /* 0x008fc60000000000 */
[----:B------:R-:W2:Y:S01]  /*1b10*/  LDG.E.CONSTANT R19, desc[UR6][R16.64+0x2c] ;  /* 0x00002c0610137981 */ /* 0x000ea2000c1e9900 */
[----:B------:R-:W-:Y:S01]  /*1b20*/  FFMA R25, R24, R24, R25 ;  /* 0x0000001818197223 */ /* 0x000fe20000000019 */
[----:B----4-:R-:W-:Y:S02]  /*1b30*/  FADD R22, R21, -R22 ;  /* 0x8000001615167221 */ /* 0x010fe40000000000 */
[----:B------:R-:W3:Y:S02]  /*1b40*/  LDG.E.CONSTANT R21, desc[UR6][R12.64+0x30] ;  /* 0x000030060c157981 */ /* 0x000ee4000c1e9900 */
[----:B------:R-:W-:Y:S02]  /*1b50*/  FFMA R24, R22, R22, R25 ;  /* 0x0000001616187223 */ /* 0x000fe40000000019 */
[----:B------:R-:W3:Y:S04]  /*1b60*/  LDG.E.CONSTANT R22, desc[UR6][R16.64+0x30] ;  /* 0x0000300610167981 */ /* 0x000ee8000c1e9900 */
        /* <DEDUP_REMOVED lines=8> */
[----:B---3--:R-:W-:-:S04]  /*1bf0*/  FADD R21, R21, -R22 ;  /* 0x8000001615157221 */ /* 0x008fc80000000000 */
[----:B------:R-:W-:Y:S01]  /*1c00*/  FFMA R24, R21, R21, R24 ;  /* 0x0000001515187223 */ /* 0x000fe20000000018 */
[----:B------:R-:W-:Y:S01]  /*1c10*/  MOV R19, 0x10 ;  /* 0x0000001000137802 */ /* 0x000fe20000000f00 */
[----:B----4-:R-:W-:-:S04]  /*1c20*/  FADD R25, R26, -R25 ;  /* 0x800000191a197221 */ /* 0x010fc80000000000 */
[----:B------:R-:W-:Y:S01]  /*1c30*/  FFMA R24, R25, R25, R24 ;  /* 0x0000001919187223 */ /* 0x000fe20000000018 */
[----:B-----5:R-:W-:-:S04]  /*1c40*/  FADD R23, R28, -R23 ;  /* 0x800000171c177221 */ /* 0x020fc80000000000 */
[----:B------:R-:W-:Y:S01]  /*1c50*/  FFMA R24, R23, R23, R24 ;  /* 0x0000001717187223 */ /* 0x000fe20000000018 */
[----:B--2---:R-:W-:-:S04]  /*1c60*/  FADD R27, R20, -R27 ;  /* 0x8000001b141b7221 */ /* 0x004fc80000000000 */
[----:B------:R-:W-:-:S07]  /*1c70*/  FFMA R20, R27, R27, R24 ;  /* 0x0000001b1b147223 */ /* 0x000fce0000000018 */
.L_x_107:
[----:B------:R-:W-:Y:S05]  /*1c80*/  @!P2 BRA `(.L_x_106) ;  /* 0x000000040060a947 */ /* 0x000fea0003800000 */
[----:B------:R-:W-:Y:S01]  /*1c90*/  ISETP.NE.AND P2, PT, R6, RZ, PT ;  /* 0x000000ff0600720c */ /* 0x000fe20003f45270 */
[----:B------:R-:W-:-:S12]  /*1ca0*/  @!P0 BRA `(.L_x_108) ;  /* 0x0000000000988947 */ /* 0x000fd80003800000 */
[C---:B------:R-:W-:Y:S01]  /*1cb0*/  IADD3 R21, P3, PT, R19.reuse, R10, RZ ;  /* 0x0000000a13157210 */ /* 0x040fe20007f7e0ff */
[----:B------:R-:W-:-:S03]  /*1cc0*/  IMAD.WIDE.U32 R16, R19, 0x4, R12 ;  /* 0x0000000413107825 */ /* 0x000fc600078e000c */
[C---:B--2---:R-:W-:Y:S02]  /*1cd0*/  LEA R14, P4, R21.reuse, R14, 0x2 ;  /* 0x0000000e150e7211 */ /* 0x044fe400078810ff */
[----:B------:R-:W-:Y:S01]  /*1ce0*/  IADD3.X R22, PT, PT, RZ, R18, RZ, P3, !PT ;  /* 0x00000012ff167210 */ /* 0x000fe20001ffe4ff */
[----:B------:R-:W2:Y:S03]  /*1cf0*/  LDG.E.CONSTANT R25, desc[UR6][R16.64+0x4] ;  /* 0x0000040610197981 */ /* 0x000ea6000c1e9900 */
[----:B------:R-:W-:Y:S01]  /*1d00*/  LEA.HI.X R15, R21, R15, R22, 0x2, P4 ;  /* 0x0000000f150f7211 */ /* 0x000fe200020f1416 */
[----:B------:R-:W3:Y:S04]  /*1d10*/  LDG.E.CONSTANT R24, desc[UR6][R16.64+0x8] ;  /* 0x0000080610187981 */ /* 0x000ee8000c1e9900 */
[----:B------:R-:W4:Y:S04]  /*1d20*/  LDG.E.CONSTANT R21, desc[UR6][R16.64] ;  /* 0x0000000610157981 */ /* 0x000f28000c1e9900 */
[----:B------:R-:W4:Y:S04]  /*1d30*/  LDG.E.CONSTANT R26, desc[UR6][R14.64] ;  /* 0x000000060e1a7981 */ /* 0x000f28000c1e9900 */
[----:B------:R-:W2:Y:S04]  /*1d40*/  LDG.E.CONSTANT R22, desc[UR6][R14.64+0x4] ;  /* 0x000004060e167981 */ /* 0x000ea8000c1e9900 */
[----:B------:R-:W3:Y:S04]  /*1d50*/  LDG.E.CONSTANT R23, desc[UR6][R14.64+0x8] ;  /* 0x000008060e177981 */ /* 0x000ee8000c1e9900 */
[----:B------:R-:W5:Y:S01]  /*1d60*/  LDG.E.CONSTANT R28, desc[UR6][R14.64+0x1c] ;  /* 0x00001c060e1c7981 */ /* 0x000f62000c1e9900 */
[----:B----4-:R-:W-:-:S04]  /*1d70*/  FADD R21, R21, -R26 ;  /* 0x8000001a15157221 */ /* 0x010fc80000000000 */
[----:B------:R-:W-:Y:S02]  /*1d80*/  FFMA R26, R21, R21, R20 ;  /* 0x00000015151a7223 */ /* 0x000fe40000000014 */
[----:B------:R-:W4:Y:S04]  /*1d90*/  LDG.E.CONSTANT R20, desc[UR6][R16.64+0xc] ;  /* 0x00000c0610147981 */ /* 0x000f28000c1e9900 */
[----:B------:R-:W4:Y:S01]  /*1da0*/  LDG.E.CONSTANT R21, desc[UR6][R14.64+0xc] ;  /* 0x00000c060e157981 */ /* 0x000f22000c1e9900 */
[----:B--2---:R-:W-:Y:S01]  /*1db0*/  FADD R25, R25, -R22 ;  /* 0x8000001619197221 */ /* 0x004fe20000000000 */
[----:B---3--:R-:W-:Y:S02]  /*1dc0*/  FADD R27, R24, -R23 ;  /* 0x80000017181b7221 */ /* 0x008fe40000000000 */
[----:B------:R-:W2:Y:S01]  /*1dd0*/  LDG.E.CONSTANT R22, desc[UR6][R16.64+0x10] ;  /* 0x0000100610167981 */ /* 0x000ea2000c1e9900 */
[----:B------:R-:W-:-:S03]  /*1de0*/  FFMA R26, R25, R25, R26 ;  /* 0x00000019191a7223 */ /* 0x000fc6000000001a */
[----:B------:R-:W3:Y:S01]  /*1df0*/  LDG.E.CONSTANT R23, desc[UR6][R16.64+0x14] ;  /* 0x0000140610177981 */ /* 0x000ee2000c1e9900 */
[----:B------:R-:W-:-:S03]  /*1e00*/  FFMA R26, R27, R27, R26 ;  /* 0x0000001b1b1a7223 */ /* 0x000fc6000000001a */
[----:B------:R-:W2:Y:S04]  /*1e10*/  LDG.E.CONSTANT R27, desc[UR6][R14.64+0x10] ;  /* 0x000010060e1b7981 */ /* 0x000ea8000c1e9900 */
[----:B------:R-:W3:Y:S04]  /*1e20*/  LDG.E.CONSTANT R24, desc[UR6][R16.64+0x18] ;  /* 0x0000180610187981 */ /* 0x000ee8000c1e9900 */
[----:B------:R-:W5:Y:S01]  /*1e30*/  LDG.E.CONSTANT R25, desc[UR6][R16.64+0x1c] ;  /* 0x00001c0610197981 */ /* 0x000f62000c1e9900 */
[----:B----4-:R-:W-:-:S03]  /*1e40*/  FADD R21, R20, -R21 ;  /* 0x8000001514157221 */ /* 0x010fc60000000000 */
[----:B------:R-:W3:Y:S01]  /*1e50*/  LDG.E.CONSTANT R20, desc[UR6][R14.64+0x14] ;  /* 0x000014060e147981 */ /* 0x000ee2000c1e9900 */
[----:B------:R-:W-:-:S03]  /*1e60*/  FFMA R26, R21, R21, R26 ;  /* 0x00000015151a7223 */ /* 0x000fc6000000001a */
[----:B------:R-:W4:Y:S01]  /*1e70*/  LDG.E.CONSTANT R21, desc[UR6][R14.64+0x18] ;  /* 0x000018060e157981 */ /* 0x000f22000c1e9900 */
[----:B--2---:R-:W-:-:S04]  /*1e80*/  FADD R27, R22, -R27 ;  /* 0x8000001b161b7221 */ /* 0x004fc80000000000 */
[----:B------:R-:W-:Y:S01]  /*1e90*/  FFMA R26, R27, R27, R26 ;  /* 0x0000001b1b1a7223 */ /* 0x000fe2000000001a */
[----:B-----5:R-:W-:Y:S01]  /*1ea0*/  FADD R25, R25, -R28 ;  /* 0x8000001c19197221 */ /* 0x020fe20000000000 */
[----:B------:R-:W-:Y:S01]  /*1eb0*/  IADD3 R19, PT, PT, R19, 0x8, RZ ;  /* 0x0000000813137810 */ /* 0x000fe20007ffe0ff */
[----:B---3--:R-:W-:-:S04]  /*1ec0*/  FADD R23, R23, -R20 ;  /* 0x8000001417177221 */ /* 0x008fc80000000000 */
[----:B------:R-:W-:Y:S01]  /*1ed0*/  FFMA R26, R23, R23, R26 ;  /* 0x00000017171a7223 */ /* 0x000fe2000000001a */
[----:B----4-:R-:W-:-:S04]  /*1ee0*/  FADD R21, R24, -R21 ;  /* 0x8000001518157221 */ /* 0x010fc80000000000 */
[----:B------:R-:W-:-:S04]  /*1ef0*/  FFMA R26, R21, R21, R26 ;  /* 0x00000015151a7223 */ /* 0x000fc8000000001a */
[----:B------:R-:W-:-:S07]  /*1f00*/  FFMA R20, R25, R25, R26 ;  /* 0x0000001919147223 */ /* 0x000fce000000001a */
.L_x_108:
[----:B------:R-:W-:Y:S05]  /*1f10*/  @!P2 BRA `(.L_x_106) ;  /* 0x0000000000bca947 */ /* 0x000fea0003800000 */
[----:B------:R-:W-:Y:S01]  /*1f20*/  ISETP.NE.AND P3, PT, R8, RZ, PT ;  /* 0x000000ff0800720c */ /* 0x000fe20003f65270 */
[----:B------:R-:W-:-:S12]  /*1f30*/  @!P1 BRA `(.L_x_109) ;  /* 0x00000000005c9947 */ /* 0x000fd80003800000 */
[----:B--2---:R-:W0:Y:S01]  /*1f40*/  LDC.64 R14, c[0x0][0x380] ;  /* 0x0000e000ff0e7b82 */ /* 0x004e220000000a00 */
[C---:B------:R-:W-:Y:S01]  /*1f50*/  IADD3 R21, P2, PT, R19.reuse, R10, RZ ;  /* 0x0000000a13157210 */ /* 0x040fe20007f5e0ff */
[----:B------:R-:W-:-:S03]  /*1f60*/  IMAD.WIDE.U32 R16, R19, 0x4, R12 ;  /* 0x0000000413107825 */ /* 0x000fc600078e000c */
[----:B------:R-:W-:Y:S02]  /*1f70*/  IADD3.X R22, PT, PT, RZ, R18, RZ, P2, !PT ;  /* 0x00000012ff167210 */ /* 0x000fe400017fe4ff */
[----:B------:R-:W2:Y:S04]  /*1f80*/  LDG.E.CONSTANT R25, desc[UR6][R16.64] ;  /* 0x0000000610197981 */ /* 0x000ea8000c1e9900 */
[----:B------:R-:W3:Y:S01]  /*1f90*/  LDG.E.CONSTANT R26, desc[UR6][R16.64+0x4] ;  /* 0x00000406101a7981 */ /* 0x000ee2000c1e9900 */
[----:B0-----:R-:W-:-:S04]  /*1fa0*/  LEA R14, P2, R21, R14, 0x2 ;  /* 0x0000000e150e7211 */ /* 0x001fc800078410ff */
[----:B------:R-:W-:Y:S02]  /*1fb0*/  LEA.HI.X R15, R21, R15, R22, 0x2, P2 ;  /* 0x0000000f150f7211 */ /* 0x000fe400010f1416 */
[----:B------:R-:W4:Y:S04]  /*1fc0*/  LDG.E.CONSTANT R21, desc[UR6][R16.64+0x8] ;  /* 0x0000080610157981 */ /* 0x000f28000c1e9900 */
[----:B------:R-:W2:Y:S04]  /*1fd0*/  LDG.E.CONSTANT R28, desc[UR6][R14.64] ;  /* 0x000000060e1c7981 */ /* 0x000ea8000c1e9900 */
[----:B------:R-:W3:Y:S04]  /*1fe0*/  LDG.E.CONSTANT R23, desc[UR6][R14.64+0x4] ;  /* 0x000004060e177981 */ /* 0x000ee8000c1e9900 */
[----:B------:R-:W4:Y:S04]  /*1ff0*/  LDG.E.CONSTANT R24, desc[UR6][R14.64+0x8] ;  /* 0x000008060e187981 */ /* 0x000f28000c1e9900 */
[----:B------:R-:W5:Y:S04]  /*2000*/  LDG.E.CONSTANT R22, desc[UR6][R16.64+0xc] ;  /* 0x00000c0610167981 */ /* 0x000f68000c1e9900 */
[----:B------:R-:W5:Y:S01]  /*2010*/  LDG.E.CONSTANT R27, desc[UR6][R14.64+0xc] ;  /* 0x00000c060e1b7981 */ /* 0x000f62000c1e9900 */
[----:B------:R-:W-:Y:S01]  /*2020*/  IADD3 R19, PT, PT, R19, 0x4, RZ ;  /* 0x0000000413137810 */ /* 0x000fe20007ffe0ff */
[----:B--2---:R-:W-:-:S04]  /*2030*/  FADD R25, R25, -R28 ;  /* 0x8000001c19197221 */ /* 0x004fc80000000000 */
[----:B------:R-:W-:Y:S01]  /*2040*/  FFMA R20, R25, R25, R20 ;  /* 0x0000001919147223 */ /* 0x000fe20000000014 */
[----:B---3--:R-:W-:Y:S01]  /*2050*/  FADD R23, R26, -R23 ;  /* 0x800000171a177221 */ /* 0x008fe20000000000 */
[----:B----4-:R-:W-:-:S03]  /*2060*/  FADD R21, R21, -R24 ;  /* 0x8000001815157221 */ /* 0x010fc60000000000 */
[----:B------:R-:W-:-:S04]  /*2070*/  FFMA R20, R23, R23, R20 ;  /* 0x0000001717147223 */ /* 0x000fc80000000014 */
[----:B------:R-:W-:Y:S01]  /*2080*/  FFMA R20, R21, R21, R20 ;  /* 0x0000001515147223 */ /* 0x000fe20000000014 */
[----:B-----5:R-:W-:-:S04]  /*2090*/  FADD R27, R22, -R27 ;  /* 0x8000001b161b7221 */ /* 0x020fc80000000000 */
[----:B------:R-:W-:-:S07]  /*20a0*/  FFMA R20, R27, R27, R20 ;  /* 0x0000001b1b147223 */ /* 0x000fce0000000014 */
.L_x_109:
[----:B------:R-:W-:Y:S05]  /*20b0*/  @!P3 BRA `(.L_x_106) ;  /* 0x000000000054b947 */ /* 0x000fea0003800000 */
[----:B--2---:R-:W0:Y:S01]  /*20c0*/  LDC.64 R14, c[0x0][0x380] ;  /* 0x0000e000ff0e7b82 */ /* 0x004e220000000a00 */
[C---:B------:R-:W-:Y:S01]  /*20d0*/  IADD3 R16, P2, PT, R19.reuse, R10, RZ ;  /* 0x0000000a13107210 */ /* 0x040fe20007f5e0ff */
[----:B------:R-:W-:-:S03]  /*20e0*/  IMAD.WIDE.U32 R10, R19, 0x4, R12 ;  /* 0x00000004130a7825 */ /* 0x000fc600078e000c */
[----:B------:R-:W-:Y:S02]  /*20f0*/  IADD3.X R18, PT, PT, RZ, R18, RZ, P2, !PT ;  /* 0x00000012ff127210 */ /* 0x000fe400017fe4ff */
[----:B0-----:R-:W-:-:S04]  /*2100*/  LEA R14, P2, R16, R14, 0x2 ;  /* 0x0000000e100e7211 */ /* 0x001fc800078410ff */
[----:B------:R-:W-:Y:S02]  /*2110*/  LEA.HI.X R15, R16, R15, R18, 0x2, P2 ;  /* 0x0000000f100f7211 */ /* 0x000fe400010f1412 */
[----:B------:R-:W2:Y:S04]  /*2120*/  LDG.E.CONSTANT R16, desc[UR6][R10.64] ;  /* 0x000000060a107981 */ /* 0x000ea8000c1e9900 */
[----:B------:R-:W2:Y:S01]  /*2130*/  LDG.E.CONSTANT R17, desc[UR6][R14.64] ;  /* 0x000000060e117981 */ /* 0x000ea2000c1e9900 */
[----:B------:R-:W-:Y:S01]  /*2140*/  ISETP.NE.AND P2, PT, R8, 0x1, PT ;  /* 0x000000010800780c */ /* 0x000fe20003f45270 */
[----:B--2---:R-:W-:-:S04]  /*2150*/  FADD R17, R16, -R17 ;  /* 0x8000001110117221 */ /* 0x004fc80000000000 */
[----:B------:R-:W-:-:S08]  /*2160*/  FFMA R20, R17, R17, R20 ;  /* 0x0000001111147223 */ /* 0x000fd00000000014 */
[----:B------:R-:W-:Y:S05]  /*2170*/  @!P2 BRA `(.L_x_106) ;  /* 0x000000000024a947 */ /* 0x000fea0003800000 */
        /* <DEDUP_REMOVED lines=9> */
.L_x_106:
[----:B------:R-:W-:-:S04]  /*2210*/  FSETP.GE.AND P2, PT, R20, R3, PT ;  /* 0x000000031400720b */ /* 0x000fc80003f46000 */
[C---:B------:R-:W-:Y:S02]  /*2220*/  SEL R2, R9.reuse, R2, !P2 ;  /* 0x0000000209027207 */ /* 0x040fe40005000000 */
[----:B------:R-:W-:Y:S02]  /*2230*/  IADD3 R9, PT, PT, R9, 0x1, RZ ;  /* 0x0000000109097810 */ /* 0x000fe40007ffe0ff */
[----:B------:R-:W-:Y:S02]  /*2240*/  FSEL R3, R20, R3, !P2 ;  /* 0x0000000314037208 */ /* 0x000fe40005000000 */
[----:B-1----:R-:W-:-:S13]  /*2250*/  ISETP.NE.AND P3, PT, R9, UR5, PT ;  /* 0x0000000509007c0c */ /* 0x002fda000bf65270 */
[----:B------:R-:W-:Y:S05]  /*2260*/  @P3 BRA `(.L_x_110) ;  /* 0xfffffff4004c3947 */ /* 0x000fea000383ffff */
.L_x_96:
[----:B------:R-:W1:Y:S08]  /*2270*/  LDC.64 R4, c[0x0][0x3a0] ;  /* 0x0000e800ff047b82 */ /* 0x000e700000000a00 */
[----:B------:R-:W3:Y:S01]  /*2280*/  LDC.64 R6, c[0x0][0x3a8] ;  /* 0x0000ea00ff067b82 */ /* 0x000ee20000000a00 */
[----:B-1----:R-:W-:-:S05]  /*2290*/  IMAD.WIDE R4, R0, 0x4, R4 ;  /* 0x0000000400047825 */ /* 0x002fca00078e0204 */
[----:B------:R-:W-:Y:S01]  /*22a0*/  STG.E desc[UR6][R4.64], R2 ;  /* 0x0000000204007986 */ /* 0x000fe2000c101906 */
[----:B---3--:R-:W-:-:S05]  /*22b0*/  IMAD.WIDE R6, R0, 0x4, R6 ;  /* 0x0000000400067825 */ /* 0x008fca00078e0206 */
[----:B------:R-:W-:Y:S01]  /*22c0*/  STG.E desc[UR6][R6.64], R3 ;  /* 0x0000000306007986 */ /* 0x000fe2000c101906 */
[----:B0-----:R-:W-:Y:S05]  /*22d0*/  EXIT ;  /* 0x000000000000794d */ /* 0x001fea0003800000 */
.L_x_111:
        /* <DEDUP_REMOVED lines=10> */
.L_x_116:


//--------------------- .nv.shared.reserved.0     --------------------------
	.section	.nv.shared.reserved.0,"aw",@nobits
	.weak		__nv_reservedSMEM_offset_0_alias
	.size		__nv_reservedSMEM_offset_0_alias, 0, 64
	.other		__nv_reservedSMEM_offset_0_alias,@"STO_CUDA_RESERVED_SHARED STV_DEFAULT"
__nv_reservedSMEM_offset_0_alias:
	.zero		0
	.zero		64


//--------------------- .nv.constant0._Z10knn_kernelILi32EEvPKfS1_iiiPiPf --------------------------
	.section	.nv.constant0._Z10knn_kernelILi32EEvPKfS1_iiiPiPf,"a",@progbits
	.sectionflags	@""
	.align	4
.nv.constant0._Z10knn_kernelILi32EEvPKfS1_iiiPiPf:
	.zero		944


//--------------------- .nv.constant0._Z10knn_kernelILi16EEvPKfS1_iiiPiPf --------------------------
	.section	.nv.constant0._Z10knn_kernelILi16EEvPKfS1_iiiPiPf,"a",@progbits
	.sectionflags	@""
	.align	4
.nv.constant0._Z10knn_kernelILi16EEvPKfS1_iiiPiPf:
	.zero		944


//--------------------- .nv.constant0._Z10knn_kernelILi10EEvPKfS1_iiiPiPf --------------------------
	.section	.nv.constant0._Z10knn_kernelILi10EEvPKfS1_iiiPiPf,"a",@progbits
	.sectionflags	@""
	.align	4
.nv.constant0._Z10knn_kernelILi10EEvPKfS1_iiiPiPf:
	.zero		944


//--------------------- .nv.constant0._Z10knn_kernelILi5EEvPKfS1_iiiPiPf --------------------------
	.section	.nv.constant0._Z10knn_kernelILi5EEvPKfS1_iiiPiPf,"a",@progbits
	.sectionflags	@""
	.align	4
.nv.constant0._Z10knn_kernelILi5EEvPKfS1_iiiPiPf:
	.zero		944


//--------------------- .nv.constant0._Z10knn_kernelILi1EEvPKfS1_iiiPiPf --------------------------
	.section	.nv.constant0._Z10knn_kernelILi1EEvPKfS1_iiiPiPf,"a",@progbits
	.sectionflags	@""
	.align	4
.nv.constant0._Z10knn_kernelILi1EEvPKfS1_iiiPiPf:
	.zero		944


//--------------------- SYMBOLS --------------------------

	.type		.nv.reservedSmem.offset0,@object
	.size		.nv.reservedSmem.offset0,0x4
